	.target	sm_103a

	.elftype	@"ET_EXEC"


//--------------------- .note.nv.tkinfo           --------------------------
	.section	.note.nv.tkinfo,"",@"SHT_NOTE"
	.sectionflags	@"SHF_NOTE_NV_TKINFO"
	.tkinfo
        /*0018*/ 	.word	0x00000002
        /*0030*/ 	.string	""
        /*0030*/ 	.string	"ptxas"
        /*0030*/ 	.string	"Cuda compilation tools, release 13.0, V13.0.88"
        /*0030*/ 	.string	"Build cuda_13.0.r13.0/compiler.36424714_0"
        /*0030*/ 	.string	"-arch sm_103a -m 64 "



//--------------------- .note.nv.cuinfo           --------------------------
	.section	.note.nv.cuinfo,"",@"SHT_NOTE"
	.sectionflags	@"SHF_NOTE_NV_CUINFO"
        /*0018*/ 	.short	0x0002
        /*001a*/ 	.short	0x0067
        /*001c*/ 	.short	0x0082
	.zero		2


//--------------------- .nv.info                  --------------------------
	.section	.nv.info,"",@"SHT_CUDA_INFO"
	.align	4


	//----- nvinfo : EIATTR_REGCOUNT
	.align		4
        /*0000*/ 	.byte	0x04, 0x2f
        /*0002*/ 	.short	(.L_12 - .L_11)
	.align		4
.L_11:
        /*0004*/ 	.word	index@(_ZN7cutlass13device_kernelIN5flash11enable_sm90INS1_16FlashAttnFwdSm90INS1_25CollectiveMainloopFwdSm90ILi2EN4cute5tupleIJNS5_1CILi1EEES8_S8_EEENS6_IJNS7_ILi128EEESA_NS7_ILi256EEEEEELi256ENS_12float_e4m3_tEfNS_4arch4Sm90ELb1ELb0ELb1ELb1ELb0ELb1ELb0ELb1ELb1ELb1ELb1ELb0EEENS1_21CollectiveEpilogueFwdINS6_IJSA_SB_SA_EEES9_NS_10bfloat16_tESF_Li256ELb1ELb1ELb1ELb1EEENS1_36VarlenDynamicPersistentTileSchedulerILi128ELi128ELi256ELi128ELb1ELb1ELb1ELb1ELb1ELb1EEEEEEEEEvNT_6ParamsE)
        /*0008*/ 	.word	0x00000004


	//----- nvinfo : EIATTR_FRAME_SIZE
	.align		4
.L_12:
        /*000c*/ 	.byte	0x04, 0x11
        /*000e*/ 	.short	(.L_14 - .L_13)
	.align		4
.L_13:
        /*0010*/ 	.word	index@(_ZN7cutlass13device_kernelIN5flash11enable_sm90INS1_16FlashAttnFwdSm90INS1_25CollectiveMainloopFwdSm90ILi2EN4cute5tupleIJNS5_1CILi1EEES8_S8_EEENS6_IJNS7_ILi128EEESA_NS7_ILi256EEEEEELi256ENS_12float_e4m3_tEfNS_4arch4Sm90ELb1ELb0ELb1ELb1ELb0ELb1ELb0ELb1ELb1ELb1ELb1ELb0EEENS1_21CollectiveEpilogueFwdINS6_IJSA_SB_SA_EEES9_NS_10bfloat16_tESF_Li256ELb1ELb1ELb1ELb1EEENS1_36VarlenDynamicPersistentTileSchedulerILi128ELi128ELi256ELi128ELb1ELb1ELb1ELb1ELb1ELb1EEEEEEEEEvNT_6ParamsE)
        /*0014*/ 	.word	0x00000000


	//----- nvinfo : EIATTR_REGCOUNT
	.align		4
.L_14:
        /*0018*/ 	.byte	0x04, 0x2f
        /*001a*/ 	.short	(.L_16 - .L_15)
	.align		4
.L_15:
        /*001c*/ 	.word	index@(_ZN7cutlass13device_kernelIN5flash11enable_sm90INS1_16FlashAttnFwdSm90INS1_25CollectiveMainloopFwdSm90ILi2EN4cute5tupleIJNS5_1CILi1EEES8_S8_EEENS6_IJNS7_ILi128EEESA_NS7_ILi256EEEEEELi256ENS_12float_e4m3_tEfNS_4arch4Sm90ELb1ELb0ELb1ELb1ELb0ELb0ELb0ELb1ELb1ELb1ELb1ELb0EEENS1_21CollectiveEpilogueFwdINS6_IJSA_SB_SA_EEES9_NS_10bfloat16_tESF_Li256ELb1ELb1ELb1ELb1EEENS1_36VarlenDynamicPersistentTileSchedulerILi128ELi128ELi256ELi128ELb1ELb1ELb1ELb1ELb1ELb1EEEEEEEEEvNT_6ParamsE)
        /*0020*/ 	.word	0x00000004


	//----- nvinfo : EIATTR_FRAME_SIZE
	.align		4
.L_16:
        /*0024*/ 	.byte	0x04, 0x11
        /*0026*/ 	.short	(.L_18 - .L_17)
	.align		4
.L_17:
        /*0028*/ 	.word	index@(_ZN7cutlass13device_kernelIN5flash11enable_sm90INS1_16FlashAttnFwdSm90INS1_25CollectiveMainloopFwdSm90ILi2EN4cute5tupleIJNS5_1CILi1EEES8_S8_EEENS6_IJNS7_ILi128EEESA_NS7_ILi256EEEEEELi256ENS_12float_e4m3_tEfNS_4arch4Sm90ELb1ELb0ELb1ELb1ELb0ELb0ELb0ELb1ELb1ELb1ELb1ELb0EEENS1_21CollectiveEpilogueFwdINS6_IJSA_SB_SA_EEES9_NS_10bfloat16_tESF_Li256ELb1ELb1ELb1ELb1EEENS1_36VarlenDynamicPersistentTileSchedulerILi128ELi128ELi256ELi128ELb1ELb1ELb1ELb1ELb1ELb1EEEEEEEEEvNT_6ParamsE)
        /*002c*/ 	.word	0x00000000


	//----- nvinfo : EIATTR_REGCOUNT
	.align		4
.L_18:
        /*0030*/ 	.byte	0x04, 0x2f
        /*0032*/ 	.short	(.L_20 - .L_19)
	.align		4
.L_19:
        /*0034*/ 	.word	index@(_ZN7cutlass13device_kernelIN5flash11enable_sm90INS1_16FlashAttnFwdSm90INS1_25CollectiveMainloopFwdSm90ILi2EN4cute5tupleIJNS5_1CILi1EEES8_S8_EEENS6_IJNS7_ILi128EEESA_NS7_ILi256EEEEEELi256ENS_12float_e4m3_tEfNS_4arch4Sm90ELb1ELb0ELb1ELb0ELb0ELb0ELb0ELb1ELb1ELb1ELb1ELb0EEENS1_21CollectiveEpilogueFwdINS6_IJSA_SB_SA_EEES9_NS_10bfloat16_tESF_Li256ELb0ELb1ELb1ELb1EEENS1_19SingleTileSchedulerILb0ELb1ELb1ELi128EEEEEEEEEvNT_6ParamsE)
        /*0038*/ 	.word	0x00000004


	//----- nvinfo : EIATTR_FRAME_SIZE
	.align		4
.L_20:
        /*003c*/ 	.byte	0x04, 0x11
        /*003e*/ 	.short	(.L_22 - .L_21)
	.align		4
.L_21:
        /*0040*/ 	.word	index@(_ZN7cutlass13device_kernelIN5flash11enable_sm90INS1_16FlashAttnFwdSm90INS1_25CollectiveMainloopFwdSm90ILi2EN4cute5tupleIJNS5_1CILi1EEES8_S8_EEENS6_IJNS7_ILi128EEESA_NS7_ILi256EEEEEELi256ENS_12float_e4m3_tEfNS_4arch4Sm90ELb1ELb0ELb1ELb0ELb0ELb0ELb0ELb1ELb1ELb1ELb1ELb0EEENS1_21CollectiveEpilogueFwdINS6_IJSA_SB_SA_EEES9_NS_10bfloat16_tESF_Li256ELb0ELb1ELb1ELb1EEENS1_19SingleTileSchedulerILb0ELb1ELb1ELi128EEEEEEEEEvNT_6ParamsE)
        /*0044*/ 	.word	0x00000000


	//----- nvinfo : EIATTR_REGCOUNT
	.align		4
.L_22:
        /*0048*/ 	.byte	0x04, 0x2f
        /*004a*/ 	.short	(.L_24 - .L_23)
	.align		4
.L_23:
        /*004c*/ 	.word	index@(_ZN7cutlass13device_kernelIN5flash11enable_sm90INS1_16FlashAttnFwdSm90INS1_25CollectiveMainloopFwdSm90ILi2EN4cute5tupleIJNS5_1CILi1EEES8_S8_EEENS6_IJNS7_ILi128EEENS7_ILi64EEENS7_ILi256EEEEEELi256ENS_12float_e4m3_tEfNS_4arch4Sm90ELb0ELb1ELb1ELb1ELb0ELb1ELb0ELb1ELb1ELb1ELb1ELb0EEENS1_21CollectiveEpilogueFwdINS6_IJSA_SC_SB_EEES9_NS_10bfloat16_tESG_Li256ELb1ELb1ELb1ELb1EEENS1_36VarlenDynamicPersistentTileSchedulerILi128ELi64ELi256ELi128ELb1ELb1ELb1ELb1ELb0ELb1EEEEEEEEEvNT_6ParamsE)
        /*0050*/ 	.word	0x00000004


	//----- nvinfo : EIATTR_FRAME_SIZE
	.align		4
.L_24:
        /*0054*/ 	.byte	0x04, 0x11
        /*0056*/ 	.short	(.L_26 - .L_25)
	.align		4
.L_25:
        /*0058*/ 	.word	index@(_ZN7cutlass13device_kernelIN5flash11enable_sm90INS1_16FlashAttnFwdSm90INS1_25CollectiveMainloopFwdSm90ILi2EN4cute5tupleIJNS5_1CILi1EEES8_S8_EEENS6_IJNS7_ILi128EEENS7_ILi64EEENS7_ILi256EEEEEELi256ENS_12float_e4m3_tEfNS_4arch4Sm90ELb0ELb1ELb1ELb1ELb0ELb1ELb0ELb1ELb1ELb1ELb1ELb0EEENS1_21CollectiveEpilogueFwdINS6_IJSA_SC_SB_EEES9_NS_10bfloat16_tESG_Li256ELb1ELb1ELb1ELb1EEENS1_36VarlenDynamicPersistentTileSchedulerILi128ELi64ELi256ELi128ELb1ELb1ELb1ELb1ELb0ELb1EEEEEEEEEvNT_6ParamsE)
        /*005c*/ 	.word	0x00000000


	//----- nvinfo : EIATTR_REGCOUNT
	.align		4
.L_26:
        /*0060*/ 	.byte	0x04, 0x2f
        /*0062*/ 	.short	(.L_28 - .L_27)
	.align		4
.L_27:
        /*0064*/ 	.word	index@(_ZN7cutlass13device_kernelIN5flash11enable_sm90INS1_16FlashAttnFwdSm90INS1_25CollectiveMainloopFwdSm90ILi2EN4cute5tupleIJNS5_1CILi1EEES8_S8_EEENS6_IJNS7_ILi128EEENS7_ILi64EEENS7_ILi256EEEEEELi256ENS_12float_e4m3_tEfNS_4arch4Sm90ELb0ELb1ELb1ELb1ELb0ELb0ELb0ELb1ELb1ELb1ELb1ELb0EEENS1_21CollectiveEpilogueFwdINS6_IJSA_SC_SB_EEES9_NS_10bfloat16_tESG_Li256ELb1ELb1ELb1ELb1EEENS1_36VarlenDynamicPersistentTileSchedulerILi128ELi64ELi256ELi128ELb1ELb1ELb1ELb1ELb0ELb1EEEEEEEEEvNT_6ParamsE)
        /*0068*/ 	.word	0x00000004


	//----- nvinfo : EIATTR_FRAME_SIZE
	.align		4
.L_28:
        /*006c*/ 	.byte	0x04, 0x11
        /*006e*/ 	.short	(.L_30 - .L_29)
	.align		4
.L_29:
        /*0070*/ 	.word	index@(_ZN7cutlass13device_kernelIN5flash11enable_sm90INS1_16FlashAttnFwdSm90INS1_25CollectiveMainloopFwdSm90ILi2EN4cute5tupleIJNS5_1CILi1EEES8_S8_EEENS6_IJNS7_ILi128EEENS7_ILi64EEENS7_ILi256EEEEEELi256ENS_12float_e4m3_tEfNS_4arch4Sm90ELb0ELb1ELb1ELb1ELb0ELb0ELb0ELb1ELb1ELb1ELb1ELb0EEENS1_21CollectiveEpilogueFwdINS6_IJSA_SC_SB_EEES9_NS_10bfloat16_tESG_Li256ELb1ELb1ELb1ELb1EEENS1_36VarlenDynamicPersistentTileSchedulerILi128ELi64ELi256ELi128ELb1ELb1ELb1ELb1ELb0ELb1EEEEEEEEEvNT_6ParamsE)
        /*0074*/ 	.word	0x00000000


	//----- nvinfo : EIATTR_REGCOUNT
	.align		4
.L_30:
        /*0078*/ 	.byte	0x04, 0x2f
        /*007a*/ 	.short	(.L_32 - .L_31)
	.align		4
.L_31:
        /*007c*/ 	.word	index@(_ZN7cutlass13device_kernelIN5flash11enable_sm90INS1_16FlashAttnFwdSm90INS1_25CollectiveMainloopFwdSm90ILi2EN4cute5tupleIJNS5_1CILi1EEES8_S8_EEENS6_IJNS7_ILi128EEENS7_ILi64EEENS7_ILi256EEEEEELi256ENS_12float_e4m3_tEfNS_4arch4Sm90ELb0ELb1ELb1ELb0ELb0ELb0ELb0ELb1ELb1ELb1ELb1ELb0EEENS1_21CollectiveEpilogueFwdINS6_IJSA_SC_SB_EEES9_NS_10bfloat16_tESG_Li256ELb0ELb1ELb1ELb1EEENS1_19SingleTileSchedulerILb0ELb1ELb1ELi128EEEEEEEEEvNT_6ParamsE)
        /*0080*/ 	.word	0x00000004


	//----- nvinfo : EIATTR_FRAME_SIZE
	.align		4
.L_32:
        /*0084*/ 	.byte	0x04, 0x11
        /*0086*/ 	.short	(.L_34 - .L_33)
	.align		4
.L_33:
        /*0088*/ 	.word	index@(_ZN7cutlass13device_kernelIN5flash11enable_sm90INS1_16FlashAttnFwdSm90INS1_25CollectiveMainloopFwdSm90ILi2EN4cute5tupleIJNS5_1CILi1EEES8_S8_EEENS6_IJNS7_ILi128EEENS7_ILi64EEENS7_ILi256EEEEEELi256ENS_12float_e4m3_tEfNS_4arch4Sm90ELb0ELb1ELb1ELb0ELb0ELb0ELb0ELb1ELb1ELb1ELb1ELb0EEENS1_21CollectiveEpilogueFwdINS6_IJSA_SC_SB_EEES9_NS_10bfloat16_tESG_Li256ELb0ELb1ELb1ELb1EEENS1_19SingleTileSchedulerILb0ELb1ELb1ELi128EEEEEEEEEvNT_6ParamsE)
        /*008c*/ 	.word	0x00000000


	//----- nvinfo : EIATTR_REGCOUNT
	.align		4
.L_34:
        /*0090*/ 	.byte	0x04, 0x2f
        /*0092*/ 	.short	(.L_36 - .L_35)
	.align		4
.L_35:
        /*0094*/ 	.word	index@(_ZN7cutlass13device_kernelIN5flash11enable_sm90INS1_16FlashAttnFwdSm90INS1_25CollectiveMainloopFwdSm90ILi2EN4cute5tupleIJNS5_1CILi1EEES8_S8_EEENS6_IJNS7_ILi128EEESA_NS7_ILi256EEEEEELi256ENS_12float_e4m3_tEfNS_4arch4Sm90ELb0ELb0ELb1ELb1ELb0ELb1ELb0ELb1ELb1ELb1ELb1ELb0EEENS1_21CollectiveEpilogueFwdINS6_IJSA_SB_SA_EEES9_NS_10bfloat16_tESF_Li256ELb1ELb1ELb1ELb1EEENS1_36VarlenDynamicPersistentTileSchedulerILi128ELi128ELi256ELi128ELb1ELb1ELb1ELb0ELb1ELb1EEEEEEEEEvNT_6ParamsE)
        /*0098*/ 	.word	0x00000004


	//----- nvinfo : EIATTR_FRAME_SIZE
	.align		4
.L_36:
        /*009c*/ 	.byte	0x04, 0x11
        /*009e*/ 	.short	(.L_38 - .L_37)
	.align		4
.L_37:
        /*00a0*/ 	.word	index@(_ZN7cutlass13device_kernelIN5flash11enable_sm90INS1_16FlashAttnFwdSm90INS1_25CollectiveMainloopFwdSm90ILi2EN4cute5tupleIJNS5_1CILi1EEES8_S8_EEENS6_IJNS7_ILi128EEESA_NS7_ILi256EEEEEELi256ENS_12float_e4m3_tEfNS_4arch4Sm90ELb0ELb0ELb1ELb1ELb0ELb1ELb0ELb1ELb1ELb1ELb1ELb0EEENS1_21CollectiveEpilogueFwdINS6_IJSA_SB_SA_EEES9_NS_10bfloat16_tESF_Li256ELb1ELb1ELb1ELb1EEENS1_36VarlenDynamicPersistentTileSchedulerILi128ELi128ELi256ELi128ELb1ELb1ELb1ELb0ELb1ELb1EEEEEEEEEvNT_6ParamsE)
        /*00a4*/ 	.word	0x00000000


	//----- nvinfo : EIATTR_REGCOUNT
	.align		4
.L_38:
        /*00a8*/ 	.byte	0x04, 0x2f
        /*00aa*/ 	.short	(.L_40 - .L_39)
	.align		4
.L_39:
        /*00ac*/ 	.word	index@(_ZN7cutlass13device_kernelIN5flash11enable_sm90INS1_16FlashAttnFwdSm90INS1_25CollectiveMainloopFwdSm90ILi2EN4cute5tupleIJNS5_1CILi1EEES8_S8_EEENS6_IJNS7_ILi128EEESA_NS7_ILi256EEEEEELi256ENS_12float_e4m3_tEfNS_4arch4Sm90ELb0ELb0ELb1ELb1ELb0ELb0ELb0ELb1ELb1ELb1ELb1ELb0EEENS1_21CollectiveEpilogueFwdINS6_IJSA_SB_SA_EEES9_NS_10bfloat16_tESF_Li256ELb1ELb1ELb1ELb1EEENS1_36VarlenDynamicPersistentTileSchedulerILi128ELi128ELi256ELi128ELb1ELb1ELb1ELb0ELb1ELb1EEEEEEEEEvNT_6ParamsE)
        /*00b0*/ 	.word	0x00000004


	//----- nvinfo : EIATTR_FRAME_SIZE
	.align		4
.L_40:
        /*00b4*/ 	.byte	0x04, 0x11
        /*00b6*/ 	.short	(.L_42 - .L_41)
	.align		4
.L_41:
        /*00b8*/ 	.word	index@(_ZN7cutlass13device_kernelIN5flash11enable_sm90INS1_16FlashAttnFwdSm90INS1_25CollectiveMainloopFwdSm90ILi2EN4cute5tupleIJNS5_1CILi1EEES8_S8_EEENS6_IJNS7_ILi128EEESA_NS7_ILi256EEEEEELi256ENS_12float_e4m3_tEfNS_4arch4Sm90ELb0ELb0ELb1ELb1ELb0ELb0ELb0ELb1ELb1ELb1ELb1ELb0EEENS1_21CollectiveEpilogueFwdINS6_IJSA_SB_SA_EEES9_NS_10bfloat16_tESF_Li256ELb1ELb1ELb1ELb1EEENS1_36VarlenDynamicPersistentTileSchedulerILi128ELi128ELi256ELi128ELb1ELb1ELb1ELb0ELb1ELb1EEEEEEEEEvNT_6ParamsE)
        /*00bc*/ 	.word	0x00000000


	//----- nvinfo : EIATTR_REGCOUNT
	.align		4
.L_42:
        /*00c0*/ 	.byte	0x04, 0x2f
        /*00c2*/ 	.short	(.L_44 - .L_43)
	.align		4
.L_43:
        /*00c4*/ 	.word	index@(_ZN7cutlass13device_kernelIN5flash11enable_sm90INS1_16FlashAttnFwdSm90INS1_25CollectiveMainloopFwdSm90ILi2EN4cute5tupleIJNS5_1CILi1EEES8_S8_EEENS6_IJNS7_ILi128EEESA_NS7_ILi256EEEEEELi256ENS_12float_e4m3_tEfNS_4arch4Sm90ELb0ELb0ELb1ELb0ELb0ELb0ELb0ELb1ELb1ELb1ELb1ELb0EEENS1_21CollectiveEpilogueFwdINS6_IJSA_SB_SA_EEES9_NS_10bfloat16_tESF_Li256ELb0ELb1ELb1ELb1EEENS1_19SingleTileSchedulerILb0ELb1ELb1ELi128EEEEEEEEEvNT_6ParamsE)
        /*00c8*/ 	.word	0x00000004


	//----- nvinfo : EIATTR_FRAME_SIZE
	.align		4
.L_44:
        /*00cc*/ 	.byte	0x04, 0x11
        /*00ce*/ 	.short	(.L_46 - .L_45)
	.align		4
.L_45:
        /*00d0*/ 	.word	index@(_ZN7cutlass13device_kernelIN5flash11enable_sm90INS1_16FlashAttnFwdSm90INS1_25CollectiveMainloopFwdSm90ILi2EN4cute5tupleIJNS5_1CILi1EEES8_S8_EEENS6_IJNS7_ILi128EEESA_NS7_ILi256EEEEEELi256ENS_12float_e4m3_tEfNS_4arch4Sm90ELb0ELb0ELb1ELb0ELb0ELb0ELb0ELb1ELb1ELb1ELb1ELb0EEENS1_21CollectiveEpilogueFwdINS6_IJSA_SB_SA_EEES9_NS_10bfloat16_tESF_Li256ELb0ELb1ELb1ELb1EEENS1_19SingleTileSchedulerILb0ELb1ELb1ELi128EEEEEEEEEvNT_6ParamsE)
        /*00d4*/ 	.word	0x00000000


	//----- nvinfo : EIATTR_MIN_STACK_SIZE
	.align		4
.L_46:
        /*00d8*/ 	.byte	0x04, 0x12
        /*00da*/ 	.short	(.L_48 - .L_47)
	.align		4
.L_47:
        /*00dc*/ 	.word	index@(_ZN7cutlass13device_kernelIN5flash11enable_sm90INS1_16FlashAttnFwdSm90INS1_25CollectiveMainloopFwdSm90ILi2EN4cute5tupleIJNS5_1CILi1EEES8_S8_EEENS6_IJNS7_ILi128EEESA_NS7_ILi256EEEEEELi256ENS_12float_e4m3_tEfNS_4arch4Sm90ELb0ELb0ELb1ELb0ELb0ELb0ELb0ELb1ELb1ELb1ELb1ELb0EEENS1_21CollectiveEpilogueFwdINS6_IJSA_SB_SA_EEES9_NS_10bfloat16_tESF_Li256ELb0ELb1ELb1ELb1EEENS1_19SingleTileSchedulerILb0ELb1ELb1ELi128EEEEEEEEEvNT_6ParamsE)
        /*00e0*/ 	.word	0x00000000


	//----- nvinfo : EIATTR_MIN_STACK_SIZE
	.align		4
.L_48:
        /*00e4*/ 	.byte	0x04, 0x12
        /*00e6*/ 	.short	(.L_50 - .L_49)
	.align		4
.L_49:
        /*00e8*/ 	.word	index@(_ZN7cutlass13device_kernelIN5flash11enable_sm90INS1_16FlashAttnFwdSm90INS1_25CollectiveMainloopFwdSm90ILi2EN4cute5tupleIJNS5_1CILi1EEES8_S8_EEENS6_IJNS7_ILi128EEESA_NS7_ILi256EEEEEELi256ENS_12float_e4m3_tEfNS_4arch4Sm90ELb0ELb0ELb1ELb1ELb0ELb0ELb0ELb1ELb1ELb1ELb1ELb0EEENS1_21CollectiveEpilogueFwdINS6_IJSA_SB_SA_EEES9_NS_10bfloat16_tESF_Li256ELb1ELb1ELb1ELb1EEENS1_36VarlenDynamicPersistentTileSchedulerILi128ELi128ELi256ELi128ELb1ELb1ELb1ELb0ELb1ELb1EEEEEEEEEvNT_6ParamsE)
        /*00ec*/ 	.word	0x00000000


	//----- nvinfo : EIATTR_MIN_STACK_SIZE
	.align		4
.L_50:
        /*00f0*/ 	.byte	0x04, 0x12
        /*00f2*/ 	.short	(.L_52 - .L_51)
	.align		4
.L_51:
        /*00f4*/ 	.word	index@(_ZN7cutlass13device_kernelIN5flash11enable_sm90INS1_16FlashAttnFwdSm90INS1_25CollectiveMainloopFwdSm90ILi2EN4cute5tupleIJNS5_1CILi1EEES8_S8_EEENS6_IJNS7_ILi128EEESA_NS7_ILi256EEEEEELi256ENS_12float_e4m3_tEfNS_4arch4Sm90ELb0ELb0ELb1ELb1ELb0ELb1ELb0ELb1ELb1ELb1ELb1ELb0EEENS1_21CollectiveEpilogueFwdINS6_IJSA_SB_SA_EEES9_NS_10bfloat16_tESF_Li256ELb1ELb1ELb1ELb1EEENS1_36VarlenDynamicPersistentTileSchedulerILi128ELi128ELi256ELi128ELb1ELb1ELb1ELb0ELb1ELb1EEEEEEEEEvNT_6ParamsE)
        /*00f8*/ 	.word	0x00000000


	//----- nvinfo : EIATTR_MIN_STACK_SIZE
	.align		4
.L_52:
        /*00fc*/ 	.byte	0x04, 0x12
        /*00fe*/ 	.short	(.L_54 - .L_53)
	.align		4
.L_53:
        /*0100*/ 	.word	index@(_ZN7cutlass13device_kernelIN5flash11enable_sm90INS1_16FlashAttnFwdSm90INS1_25CollectiveMainloopFwdSm90ILi2EN4cute5tupleIJNS5_1CILi1EEES8_S8_EEENS6_IJNS7_ILi128EEENS7_ILi64EEENS7_ILi256EEEEEELi256ENS_12float_e4m3_tEfNS_4arch4Sm90ELb0ELb1ELb1ELb0ELb0ELb0ELb0ELb1ELb1ELb1ELb1ELb0EEENS1_21CollectiveEpilogueFwdINS6_IJSA_SC_SB_EEES9_NS_10bfloat16_tESG_Li256ELb0ELb1ELb1ELb1EEENS1_19SingleTileSchedulerILb0ELb1ELb1ELi128EEEEEEEEEvNT_6ParamsE)
        /*0104*/ 	.word	0x00000000


	//----- nvinfo : EIATTR_MIN_STACK_SIZE
	.align		4
.L_54:
        /*0108*/ 	.byte	0x04, 0x12
        /*010a*/ 	.short	(.L_56 - .L_55)
	.align		4
.L_55:
        /*010c*/ 	.word	index@(_ZN7cutlass13device_kernelIN5flash11enable_sm90INS1_16FlashAttnFwdSm90INS1_25CollectiveMainloopFwdSm90ILi2EN4cute5tupleIJNS5_1CILi1EEES8_S8_EEENS6_IJNS7_ILi128EEENS7_ILi64EEENS7_ILi256EEEEEELi256ENS_12float_e4m3_tEfNS_4arch4Sm90ELb0ELb1ELb1ELb1ELb0ELb0ELb0ELb1ELb1ELb1ELb1ELb0EEENS1_21CollectiveEpilogueFwdINS6_IJSA_SC_SB_EEES9_NS_10bfloat16_tESG_Li256ELb1ELb1ELb1ELb1EEENS1_36VarlenDynamicPersistentTileSchedulerILi128ELi64ELi256ELi128ELb1ELb1ELb1ELb1ELb0ELb1EEEEEEEEEvNT_6ParamsE)
        /*0110*/ 	.word	0x00000000


	//----- nvinfo : EIATTR_MIN_STACK_SIZE
	.align		4
.L_56:
        /*0114*/ 	.byte	0x04, 0x12
        /*0116*/ 	.short	(.L_58 - .L_57)
	.align		4
.L_57:
        /*0118*/ 	.word	index@(_ZN7cutlass13device_kernelIN5flash11enable_sm90INS1_16FlashAttnFwdSm90INS1_25CollectiveMainloopFwdSm90ILi2EN4cute5tupleIJNS5_1CILi1EEES8_S8_EEENS6_IJNS7_ILi128EEENS7_ILi64EEENS7_ILi256EEEEEELi256ENS_12float_e4m3_tEfNS_4arch4Sm90ELb0ELb1ELb1ELb1ELb0ELb1ELb0ELb1ELb1ELb1ELb1ELb0EEENS1_21CollectiveEpilogueFwdINS6_IJSA_SC_SB_EEES9_NS_10bfloat16_tESG_Li256ELb1ELb1ELb1ELb1EEENS1_36VarlenDynamicPersistentTileSchedulerILi128ELi64ELi256ELi128ELb1ELb1ELb1ELb1ELb0ELb1EEEEEEEEEvNT_6ParamsE)
        /*011c*/ 	.word	0x00000000


	//----- nvinfo : EIATTR_MIN_STACK_SIZE
	.align		4
.L_58:
        /*0120*/ 	.byte	0x04, 0x12
        /*0122*/ 	.short	(.L_60 - .L_59)
	.align		4
.L_59:
        /*0124*/ 	.word	index@(_ZN7cutlass13device_kernelIN5flash11enable_sm90INS1_16FlashAttnFwdSm90INS1_25CollectiveMainloopFwdSm90ILi2EN4cute5tupleIJNS5_1CILi1EEES8_S8_EEENS6_IJNS7_ILi128EEESA_NS7_ILi256EEEEEELi256ENS_12float_e4m3_tEfNS_4arch4Sm90ELb1ELb0ELb1ELb0ELb0ELb0ELb0ELb1ELb1ELb1ELb1ELb0EEENS1_21CollectiveEpilogueFwdINS6_IJSA_SB_SA_EEES9_NS_10bfloat16_tESF_Li256ELb0ELb1ELb1ELb1EEENS1_19SingleTileSchedulerILb0ELb1ELb1ELi128EEEEEEEEEvNT_6ParamsE)
        /*0128*/ 	.word	0x00000000


	//----- nvinfo : EIATTR_MIN_STACK_SIZE
	.align		4
.L_60:
        /*012c*/ 	.byte	0x04, 0x12
        /*012e*/ 	.short	(.L_62 - .L_61)
	.align		4
.L_61:
        /*0130*/ 	.word	index@(_ZN7cutlass13device_kernelIN5flash11enable_sm90INS1_16FlashAttnFwdSm90INS1_25CollectiveMainloopFwdSm90ILi2EN4cute5tupleIJNS5_1CILi1EEES8_S8_EEENS6_IJNS7_ILi128EEESA_NS7_ILi256EEEEEELi256ENS_12float_e4m3_tEfNS_4arch4Sm90ELb1ELb0ELb1ELb1ELb0ELb0ELb0ELb1ELb1ELb1ELb1ELb0EEENS1_21CollectiveEpilogueFwdINS6_IJSA_SB_SA_EEES9_NS_10bfloat16_tESF_Li256ELb1ELb1ELb1ELb1EEENS1_36VarlenDynamicPersistentTileSchedulerILi128ELi128ELi256ELi128ELb1ELb1ELb1ELb1ELb1ELb1EEEEEEEEEvNT_6ParamsE)
        /*0134*/ 	.word	0x00000000


	//----- nvinfo : EIATTR_MIN_STACK_SIZE
	.align		4
.L_62:
        /*0138*/ 	.byte	0x04, 0x12
        /*013a*/ 	.short	(.L_64 - .L_63)
	.align		4
.L_63:
        /*013c*/ 	.word	index@(_ZN7cutlass13device_kernelIN5flash11enable_sm90INS1_16FlashAttnFwdSm90INS1_25CollectiveMainloopFwdSm90ILi2EN4cute5tupleIJNS5_1CILi1EEES8_S8_EEENS6_IJNS7_ILi128EEESA_NS7_ILi256EEEEEELi256ENS_12float_e4m3_tEfNS_4arch4Sm90ELb1ELb0ELb1ELb1ELb0ELb1ELb0ELb1ELb1ELb1ELb1ELb0EEENS1_21CollectiveEpilogueFwdINS6_IJSA_SB_SA_EEES9_NS_10bfloat16_tESF_Li256ELb1ELb1ELb1ELb1EEENS1_36VarlenDynamicPersistentTileSchedulerILi128ELi128ELi256ELi128ELb1ELb1ELb1ELb1ELb1ELb1EEEEEEEEEvNT_6ParamsE)
        /*0140*/ 	.word	0x00000000
.L_64:


//--------------------- .nv.compat                --------------------------
	.section	.nv.compat,"",@"SHT_CUDA_COMPAT_INFO"
	.align	4
        /*0000*/ 	.byte	0x02, 0x09, 0x01, 0x00, 0x02, 0x02, 0x01, 0x00, 0x02, 0x05, 0x05, 0x00, 0x03, 0x07, 0x01, 0x01
        /*0010*/ 	.byte	0x02, 0x03, 0x00, 0x00, 0x02, 0x06, 0x01, 0x00, 0x04, 0x0b, 0x08, 0x00, 0x00, 0x00, 0x00, 0x00
        /*0020*/ 	.byte	0x00, 0x00, 0x00, 0x00


//--------------------- .nv.info._ZN7cutlass13device_kernelIN5flash11enable_sm90INS1_16FlashAttnFwdSm90INS1_25CollectiveMainloopFwdSm90ILi2EN4cute5tupleIJNS5_1CILi1EEES8_S8_EEENS6_IJNS7_ILi128EEESA_NS7_ILi256EEEEEELi256ENS_12float_e4m3_tEfNS_4arch4Sm90ELb0ELb0ELb1ELb0ELb0ELb0ELb0ELb1ELb1ELb1ELb1ELb0EEENS1_21CollectiveEpilogueFwdINS6_IJSA_SB_SA_EEES9_NS_10bfloat16_tESF_Li256ELb0ELb1ELb1ELb1EEENS1_19SingleTileSchedulerILb0ELb1ELb1ELi128EEEEEEEEEvNT_6ParamsE --------------------------
	.section	.nv.info._ZN7cutlass13device_kernelIN5flash11enable_sm90INS1_16FlashAttnFwdSm90INS1_25CollectiveMainloopFwdSm90ILi2EN4cute5tupleIJNS5_1CILi1EEES8_S8_EEENS6_IJNS7_ILi128EEESA_NS7_ILi256EEEEEELi256ENS_12float_e4m3_tEfNS_4arch4Sm90ELb0ELb0ELb1ELb0ELb0ELb0ELb0ELb1ELb1ELb1ELb1ELb0EEENS1_21CollectiveEpilogueFwdINS6_IJSA_SB_SA_EEES9_NS_10bfloat16_tESF_Li256ELb0ELb1ELb1ELb1EEENS1_19SingleTileSchedulerILb0ELb1ELb1ELi128EEEEEEEEEvNT_6ParamsE,"",@"SHT_CUDA_INFO"
	.sectionflags	@""
	.align	4


	//----- nvinfo : EIATTR_CUDA_API_VERSION
	.align		4
        /*0000*/ 	.byte	0x04, 0x37
        /*0002*/ 	.short	(.L_66 - .L_65)
.L_65:
        /*0004*/ 	.word	0x00000082


	//----- nvinfo : EIATTR_KPARAM_INFO
	.align		4
.L_66:
        /*0008*/ 	.byte	0x04, 0x17
        /*000a*/ 	.short	(.L_68 - .L_67)
.L_67:
        /*000c*/ 	.word	0x00000000
        /*0010*/ 	.short	0x0000
        /*0012*/ 	.short	0x0000
        /*0014*/ 	.byte	0x00, 0xf0, 0x01, 0x28


	//----- nvinfo : EIATTR_SPARSE_MMA_MASK
	.align		4
.L_68:
        /*0018*/ 	.byte	0x03, 0x50
        /*001a*/ 	.short	0x0000


	//----- nvinfo : EIATTR_MAXREG_COUNT
	.align		4
        /*001c*/ 	.byte	0x03, 0x1b
        /*001e*/ 	.short	0x00a8


	//----- nvinfo : EIATTR_MERCURY_ISA_VERSION
	.align		4
        /*0020*/ 	.byte	0x03, 0x5f
        /*0022*/ 	.short	0x0101


	//----- nvinfo : EIATTR_VRC_CTA_INIT_COUNT
	.align		4
        /*0024*/ 	.byte	0x02, 0x4a
	.zero		1
	.zero		1


	//----- nvinfo : EIATTR_EXIT_INSTR_OFFSETS
	.align		4
        /*0028*/ 	.byte	0x04, 0x1c
        /*002a*/ 	.short	(.L_70 - .L_69)


	//   ....[0]....
.L_69:
        /*002c*/ 	.word	0x00000010


	//----- nvinfo : EIATTR_MAX_THREADS
	.align		4
.L_70:
        /*0030*/ 	.byte	0x04, 0x05
        /*0032*/ 	.short	(.L_72 - .L_71)
.L_71:
        /*0034*/ 	.word	0x00000180
        /*0038*/ 	.word	0x00000001
        /*003c*/ 	.word	0x00000001


	//----- nvinfo : EIATTR_CBANK_PARAM_SIZE
	.align		4
.L_72:
        /*0040*/ 	.byte	0x03, 0x19
        /*0042*/ 	.short	0x0a00


	//----- nvinfo : EIATTR_PARAM_CBANK
	.align		4
        /*0044*/ 	.byte	0x04, 0x0a
        /*0046*/ 	.short	(.L_74 - .L_73)
	.align		4
.L_73:
        /*0048*/ 	.word	index@(.nv.constant0._ZN7cutlass13device_kernelIN5flash11enable_sm90INS1_16FlashAttnFwdSm90INS1_25CollectiveMainloopFwdSm90ILi2EN4cute5tupleIJNS5_1CILi1EEES8_S8_EEENS6_IJNS7_ILi128EEESA_NS7_ILi256EEEEEELi256ENS_12float_e4m3_tEfNS_4arch4Sm90ELb0ELb0ELb1ELb0ELb0ELb0ELb0ELb1ELb1ELb1ELb1ELb0EEENS1_21CollectiveEpilogueFwdINS6_IJSA_SB_SA_EEES9_NS_10bfloat16_tESF_Li256ELb0ELb1ELb1ELb1EEENS1_19SingleTileSchedulerILb0ELb1ELb1ELi128EEEEEEEEEvNT_6ParamsE)
        /*004c*/ 	.short	0x0380
        /*004e*/ 	.short	0x0a00


	//----- nvinfo : EIATTR_SW_WAR
	.align		4
.L_74:
        /*0050*/ 	.byte	0x04, 0x36
        /*0052*/ 	.short	(.L_76 - .L_75)
.L_75:
        /*0054*/ 	.word	0x00000008
.L_76:


//--------------------- .nv.info._ZN7cutlass13device_kernelIN5flash11enable_sm90INS1_16FlashAttnFwdSm90INS1_25CollectiveMainloopFwdSm90ILi2EN4cute5tupleIJNS5_1CILi1EEES8_S8_EEENS6_IJNS7_ILi128EEESA_NS7_ILi256EEEEEELi256ENS_12float_e4m3_tEfNS_4arch4Sm90ELb0ELb0ELb1ELb1ELb0ELb0ELb0ELb1ELb1ELb1ELb1ELb0EEENS1_21CollectiveEpilogueFwdINS6_IJSA_SB_SA_EEES9_NS_10bfloat16_tESF_Li256ELb1ELb1ELb1ELb1EEENS1_36VarlenDynamicPersistentTileSchedulerILi128ELi128ELi256ELi128ELb1ELb1ELb1ELb0ELb1ELb1EEEEEEEEEvNT_6ParamsE --------------------------
	.section	.nv.info._ZN7cutlass13device_kernelIN5flash11enable_sm90INS1_16FlashAttnFwdSm90INS1_25CollectiveMainloopFwdSm90ILi2EN4cute5tupleIJNS5_1CILi1EEES8_S8_EEENS6_IJNS7_ILi128EEESA_NS7_ILi256EEEEEELi256ENS_12float_e4m3_tEfNS_4arch4Sm90ELb0ELb0ELb1ELb1ELb0ELb0ELb0ELb1ELb1ELb1ELb1ELb0EEENS1_21CollectiveEpilogueFwdINS6_IJSA_SB_SA_EEES9_NS_10bfloat16_tESF_Li256ELb1ELb1ELb1ELb1EEENS1_36VarlenDynamicPersistentTileSchedulerILi128ELi128ELi256ELi128ELb1ELb1ELb1ELb0ELb1ELb1EEEEEEEEEvNT_6ParamsE,"",@"SHT_CUDA_INFO"
	.sectionflags	@""
	.align	4


	//----- nvinfo : EIATTR_CUDA_API_VERSION
	.align		4
        /*0000*/ 	.byte	0x04, 0x37
        /*0002*/ 	.short	(.L_78 - .L_77)
.L_77:
        /*0004*/ 	.word	0x00000082


	//----- nvinfo : EIATTR_KPARAM_INFO
	.align		4
.L_78:
        /*0008*/ 	.byte	0x04, 0x17
        /*000a*/ 	.short	(.L_80 - .L_79)
.L_79:
        /*000c*/ 	.word	0x00000000
        /*0010*/ 	.short	0x0000
        /*0012*/ 	.short	0x0000
        /*0014*/ 	.byte	0x00, 0xf0, 0x01, 0x2a


	//----- nvinfo : EIATTR_SPARSE_MMA_MASK
	.align		4
.L_80:
        /*0018*/ 	.byte	0x03, 0x50
        /*001a*/ 	.short	0x0000


	//----- nvinfo : EIATTR_MAXREG_COUNT
	.align		4
        /*001c*/ 	.byte	0x03, 0x1b
        /*001e*/ 	.short	0x00a8


	//----- nvinfo : EIATTR_MERCURY_ISA_VERSION
	.align		4
        /*0020*/ 	.byte	0x03, 0x5f
        /*0022*/ 	.short	0x0101


	//----- nvinfo : EIATTR_VRC_CTA_INIT_COUNT
	.align		4
        /*0024*/ 	.byte	0x02, 0x4a
	.zero		1
	.zero		1


	//----- nvinfo : EIATTR_EXIT_INSTR_OFFSETS
	.align		4
        /*0028*/ 	.byte	0x04, 0x1c
        /*002a*/ 	.short	(.L_82 - .L_81)


	//   ....[0]....
.L_81:
        /*002c*/ 	.word	0x00000010


	//----- nvinfo : EIATTR_MAX_THREADS
	.align		4
.L_82:
        /*0030*/ 	.byte	0x04, 0x05
        /*0032*/ 	.short	(.L_84 - .L_83)
.L_83:
        /*0034*/ 	.word	0x00000180
        /*0038*/ 	.word	0x00000001
        /*003c*/ 	.word	0x00000001


	//----- nvinfo : EIATTR_CBANK_PARAM_SIZE
	.align		4
.L_84:
        /*0040*/ 	.byte	0x03, 0x19
        /*0042*/ 	.short	0x0a80


	//----- nvinfo : EIATTR_PARAM_CBANK
	.align		4
        /*0044*/ 	.byte	0x04, 0x0a
        /*0046*/ 	.short	(.L_86 - .L_85)
	.align		4
.L_85:
        /*0048*/ 	.word	index@(.nv.constant0._ZN7cutlass13device_kernelIN5flash11enable_sm90INS1_16FlashAttnFwdSm90INS1_25CollectiveMainloopFwdSm90ILi2EN4cute5tupleIJNS5_1CILi1EEES8_S8_EEENS6_IJNS7_ILi128EEESA_NS7_ILi256EEEEEELi256ENS_12float_e4m3_tEfNS_4arch4Sm90ELb0ELb0ELb1ELb1ELb0ELb0ELb0ELb1ELb1ELb1ELb1ELb0EEENS1_21CollectiveEpilogueFwdINS6_IJSA_SB_SA_EEES9_NS_10bfloat16_tESF_Li256ELb1ELb1ELb1ELb1EEENS1_36VarlenDynamicPersistentTileSchedulerILi128ELi128ELi256ELi128ELb1ELb1ELb1ELb0ELb1ELb1EEEEEEEEEvNT_6ParamsE)
        /*004c*/ 	.short	0x0380
        /*004e*/ 	.short	0x0a80


	//----- nvinfo : EIATTR_SW_WAR
	.align		4
.L_86:
        /*0050*/ 	.byte	0x04, 0x36
        /*0052*/ 	.short	(.L_88 - .L_87)
.L_87:
        /*0054*/ 	.word	0x00000008
.L_88:


//--------------------- .nv.info._ZN7cutlass13device_kernelIN5flash11enable_sm90INS1_16FlashAttnFwdSm90INS1_25CollectiveMainloopFwdSm90ILi2EN4cute5tupleIJNS5_1CILi1EEES8_S8_EEENS6_IJNS7_ILi128EEESA_NS7_ILi256EEEEEELi256ENS_12float_e4m3_tEfNS_4arch4Sm90ELb0ELb0ELb1ELb1ELb0ELb1ELb0ELb1ELb1ELb1ELb1ELb0EEENS1_21CollectiveEpilogueFwdINS6_IJSA_SB_SA_EEES9_NS_10bfloat16_tESF_Li256ELb1ELb1ELb1ELb1EEENS1_36VarlenDynamicPersistentTileSchedulerILi128ELi128ELi256ELi128ELb1ELb1ELb1ELb0ELb1ELb1EEEEEEEEEvNT_6ParamsE --------------------------
	.section	.nv.info._ZN7cutlass13device_kernelIN5flash11enable_sm90INS1_16FlashAttnFwdSm90INS1_25CollectiveMainloopFwdSm90ILi2EN4cute5tupleIJNS5_1CILi1EEES8_S8_EEENS6_IJNS7_ILi128EEESA_NS7_ILi256EEEEEELi256ENS_12float_e4m3_tEfNS_4arch4Sm90ELb0ELb0ELb1ELb1ELb0ELb1ELb0ELb1ELb1ELb1ELb1ELb0EEENS1_21CollectiveEpilogueFwdINS6_IJSA_SB_SA_EEES9_NS_10bfloat16_tESF_Li256ELb1ELb1ELb1ELb1EEENS1_36VarlenDynamicPersistentTileSchedulerILi128ELi128ELi256ELi128ELb1ELb1ELb1ELb0ELb1ELb1EEEEEEEEEvNT_6ParamsE,"",@"SHT_CUDA_INFO"
	.sectionflags	@""
	.align	4


	//----- nvinfo : EIATTR_CUDA_API_VERSION
	.align		4
        /*0000*/ 	.byte	0x04, 0x37
        /*0002*/ 	.short	(.L_90 - .L_89)
.L_89:
        /*0004*/ 	.word	0x00000082


	//----- nvinfo : EIATTR_KPARAM_INFO
	.align		4
.L_90:
        /*0008*/ 	.byte	0x04, 0x17
        /*000a*/ 	.short	(.L_92 - .L_91)
.L_91:
        /*000c*/ 	.word	0x00000000
        /*0010*/ 	.short	0x0000
        /*0012*/ 	.short	0x0000
        /*0014*/ 	.byte	0x00, 0xf0, 0x01, 0x2a


	//----- nvinfo : EIATTR_SPARSE_MMA_MASK
	.align		4
.L_92:
        /*0018*/ 	.byte	0x03, 0x50
        /*001a*/ 	.short	0x0000


	//----- nvinfo : EIATTR_MAXREG_COUNT
	.align		4
        /*001c*/ 	.byte	0x03, 0x1b
        /*001e*/ 	.short	0x00a8


	//----- nvinfo : EIATTR_MERCURY_ISA_VERSION
	.align		4
        /*0020*/ 	.byte	0x03, 0x5f
        /*0022*/ 	.short	0x0101


	//----- nvinfo : EIATTR_VRC_CTA_INIT_COUNT
	.align		4
        /*0024*/ 	.byte	0x02, 0x4a
	.zero		1
	.zero		1


	//----- nvinfo : EIATTR_EXIT_INSTR_OFFSETS
	.align		4
        /*0028*/ 	.byte	0x04, 0x1c
        /*002a*/ 	.short	(.L_94 - .L_93)


	//   ....[0]....
.L_93:
        /*002c*/ 	.word	0x00000010


	//----- nvinfo : EIATTR_MAX_THREADS
	.align		4
.L_94:
        /*0030*/ 	.byte	0x04, 0x05
        /*0032*/ 	.short	(.L_96 - .L_95)
.L_95:
        /*0034*/ 	.word	0x00000180
        /*0038*/ 	.word	0x00000001
        /*003c*/ 	.word	0x00000001


	//----- nvinfo : EIATTR_CBANK_PARAM_SIZE
	.align		4
.L_96:
        /*0040*/ 	.byte	0x03, 0x19
        /*0042*/ 	.short	0x0a80


	//----- nvinfo : EIATTR_PARAM_CBANK
	.align		4
        /*0044*/ 	.byte	0x04, 0x0a
        /*0046*/ 	.short	(.L_98 - .L_97)
	.align		4
.L_97:
        /*0048*/ 	.word	index@(.nv.constant0._ZN7cutlass13device_kernelIN5flash11enable_sm90INS1_16FlashAttnFwdSm90INS1_25CollectiveMainloopFwdSm90ILi2EN4cute5tupleIJNS5_1CILi1EEES8_S8_EEENS6_IJNS7_ILi128EEESA_NS7_ILi256EEEEEELi256ENS_12float_e4m3_tEfNS_4arch4Sm90ELb0ELb0ELb1ELb1ELb0ELb1ELb0ELb1ELb1ELb1ELb1ELb0EEENS1_21CollectiveEpilogueFwdINS6_IJSA_SB_SA_EEES9_NS_10bfloat16_tESF_Li256ELb1ELb1ELb1ELb1EEENS1_36VarlenDynamicPersistentTileSchedulerILi128ELi128ELi256ELi128ELb1ELb1ELb1ELb0ELb1ELb1EEEEEEEEEvNT_6ParamsE)
        /*004c*/ 	.short	0x0380
        /*004e*/ 	.short	0x0a80


	//----- nvinfo : EIATTR_SW_WAR
	.align		4
.L_98:
        /*0050*/ 	.byte	0x04, 0x36
        /*0052*/ 	.short	(.L_100 - .L_99)
.L_99:
        /*0054*/ 	.word	0x00000008
.L_100:


//--------------------- .nv.info._ZN7cutlass13device_kernelIN5flash11enable_sm90INS1_16FlashAttnFwdSm90INS1_25CollectiveMainloopFwdSm90ILi2EN4cute5tupleIJNS5_1CILi1EEES8_S8_EEENS6_IJNS7_ILi128EEENS7_ILi64EEENS7_ILi256EEEEEELi256ENS_12float_e4m3_tEfNS_4arch4Sm90ELb0ELb1ELb1ELb0ELb0ELb0ELb0ELb1ELb1ELb1ELb1ELb0EEENS1_21CollectiveEpilogueFwdINS6_IJSA_SC_SB_EEES9_NS_10bfloat16_tESG_Li256ELb0ELb1ELb1ELb1EEENS1_19SingleTileSchedulerILb0ELb1ELb1ELi128EEEEEEEEEvNT_6ParamsE --------------------------
	.section	.nv.info._ZN7cutlass13device_kernelIN5flash11enable_sm90INS1_16FlashAttnFwdSm90INS1_25CollectiveMainloopFwdSm90ILi2EN4cute5tupleIJNS5_1CILi1EEES8_S8_EEENS6_IJNS7_ILi128EEENS7_ILi64EEENS7_ILi256EEEEEELi256ENS_12float_e4m3_tEfNS_4arch4Sm90ELb0ELb1ELb1ELb0ELb0ELb0ELb0ELb1ELb1ELb1ELb1ELb0EEENS1_21CollectiveEpilogueFwdINS6_IJSA_SC_SB_EEES9_NS_10bfloat16_tESG_Li256ELb0ELb1ELb1ELb1EEENS1_19SingleTileSchedulerILb0ELb1ELb1ELi128EEEEEEEEEvNT_6ParamsE,"",@"SHT_CUDA_INFO"
	.sectionflags	@""
	.align	4


	//----- nvinfo : EIATTR_CUDA_API_VERSION
	.align		4
        /*0000*/ 	.byte	0x04, 0x37
        /*0002*/ 	.short	(.L_102 - .L_101)
.L_101:
        /*0004*/ 	.word	0x00000082


	//----- nvinfo : EIATTR_KPARAM_INFO
	.align		4
.L_102:
        /*0008*/ 	.byte	0x04, 0x17
        /*000a*/ 	.short	(.L_104 - .L_103)
.L_103:
        /*000c*/ 	.word	0x00000000
        /*0010*/ 	.short	0x0000
        /*0012*/ 	.short	0x0000
        /*0014*/ 	.byte	0x00, 0xf0, 0x01, 0x28


	//----- nvinfo : EIATTR_SPARSE_MMA_MASK
	.align		4
.L_104:
        /*0018*/ 	.byte	0x03, 0x50
        /*001a*/ 	.short	0x0000


	//----- nvinfo : EIATTR_MAXREG_COUNT
	.align		4
        /*001c*/ 	.byte	0x03, 0x1b
        /*001e*/ 	.short	0x00a8


	//----- nvinfo : EIATTR_MERCURY_ISA_VERSION
	.align		4
        /*0020*/ 	.byte	0x03, 0x5f
        /*0022*/ 	.short	0x0101


	//----- nvinfo : EIATTR_VRC_CTA_INIT_COUNT
	.align		4
        /*0024*/ 	.byte	0x02, 0x4a
	.zero		1
	.zero		1


	//----- nvinfo : EIATTR_EXIT_INSTR_OFFSETS
	.align		4
        /*0028*/ 	.byte	0x04, 0x1c
        /*002a*/ 	.short	(.L_106 - .L_105)


	//   ....[0]....
.L_105:
        /*002c*/ 	.word	0x00000010


	//----- nvinfo : EIATTR_MAX_THREADS
	.align		4
.L_106:
        /*0030*/ 	.byte	0x04, 0x05
        /*0032*/ 	.short	(.L_108 - .L_107)
.L_107:
        /*0034*/ 	.word	0x00000180
        /*0038*/ 	.word	0x00000001
        /*003c*/ 	.word	0x00000001


	//----- nvinfo : EIATTR_CBANK_PARAM_SIZE
	.align		4
.L_108:
        /*0040*/ 	.byte	0x03, 0x19
        /*0042*/ 	.short	0x0a00


	//----- nvinfo : EIATTR_PARAM_CBANK
	.align		4
        /*0044*/ 	.byte	0x04, 0x0a
        /*0046*/ 	.short	(.L_110 - .L_109)
	.align		4
.L_109:
        /*0048*/ 	.word	index@(.nv.constant0._ZN7cutlass13device_kernelIN5flash11enable_sm90INS1_16FlashAttnFwdSm90INS1_25CollectiveMainloopFwdSm90ILi2EN4cute5tupleIJNS5_1CILi1EEES8_S8_EEENS6_IJNS7_ILi128EEENS7_ILi64EEENS7_ILi256EEEEEELi256ENS_12float_e4m3_tEfNS_4arch4Sm90ELb0ELb1ELb1ELb0ELb0ELb0ELb0ELb1ELb1ELb1ELb1ELb0EEENS1_21CollectiveEpilogueFwdINS6_IJSA_SC_SB_EEES9_NS_10bfloat16_tESG_Li256ELb0ELb1ELb1ELb1EEENS1_19SingleTileSchedulerILb0ELb1ELb1ELi128EEEEEEEEEvNT_6ParamsE)
        /*004c*/ 	.short	0x0380
        /*004e*/ 	.short	0x0a00


	//----- nvinfo : EIATTR_SW_WAR
	.align		4
.L_110:
        /*0050*/ 	.byte	0x04, 0x36
        /*0052*/ 	.short	(.L_112 - .L_111)
.L_111:
        /*0054*/ 	.word	0x00000008
.L_112:


//--------------------- .nv.info._ZN7cutlass13device_kernelIN5flash11enable_sm90INS1_16FlashAttnFwdSm90INS1_25CollectiveMainloopFwdSm90ILi2EN4cute5tupleIJNS5_1CILi1EEES8_S8_EEENS6_IJNS7_ILi128EEENS7_ILi64EEENS7_ILi256EEEEEELi256ENS_12float_e4m3_tEfNS_4arch4Sm90ELb0ELb1ELb1ELb1ELb0ELb0ELb0ELb1ELb1ELb1ELb1ELb0EEENS1_21CollectiveEpilogueFwdINS6_IJSA_SC_SB_EEES9_NS_10bfloat16_tESG_Li256ELb1ELb1ELb1ELb1EEENS1_36VarlenDynamicPersistentTileSchedulerILi128ELi64ELi256ELi128ELb1ELb1ELb1ELb1ELb0ELb1EEEEEEEEEvNT_6ParamsE --------------------------
	.section	.nv.info._ZN7cutlass13device_kernelIN5flash11enable_sm90INS1_16FlashAttnFwdSm90INS1_25CollectiveMainloopFwdSm90ILi2EN4cute5tupleIJNS5_1CILi1EEES8_S8_EEENS6_IJNS7_ILi128EEENS7_ILi64EEENS7_ILi256EEEEEELi256ENS_12float_e4m3_tEfNS_4arch4Sm90ELb0ELb1ELb1ELb1ELb0ELb0ELb0ELb1ELb1ELb1ELb1ELb0EEENS1_21CollectiveEpilogueFwdINS6_IJSA_SC_SB_EEES9_NS_10bfloat16_tESG_Li256ELb1ELb1ELb1ELb1EEENS1_36VarlenDynamicPersistentTileSchedulerILi128ELi64ELi256ELi128ELb1ELb1ELb1ELb1ELb0ELb1EEEEEEEEEvNT_6ParamsE,"",@"SHT_CUDA_INFO"
	.sectionflags	@""
	.align	4


	//----- nvinfo : EIATTR_CUDA_API_VERSION
	.align		4
        /*0000*/ 	.byte	0x04, 0x37
        /*0002*/ 	.short	(.L_114 - .L_113)
.L_113:
        /*0004*/ 	.word	0x00000082


	//----- nvinfo : EIATTR_KPARAM_INFO
	.align		4
.L_114:
        /*0008*/ 	.byte	0x04, 0x17
        /*000a*/ 	.short	(.L_116 - .L_115)
.L_115:
        /*000c*/ 	.word	0x00000000
        /*0010*/ 	.short	0x0000
        /*0012*/ 	.short	0x0000
        /*0014*/ 	.byte	0x00, 0xf0, 0x01, 0x2a


	//----- nvinfo : EIATTR_SPARSE_MMA_MASK
	.align		4
.L_116:
        /*0018*/ 	.byte	0x03, 0x50
        /*001a*/ 	.short	0x0000


	//----- nvinfo : EIATTR_MAXREG_COUNT
	.align		4
        /*001c*/ 	.byte	0x03, 0x1b
        /*001e*/ 	.short	0x00a8


	//----- nvinfo : EIATTR_MERCURY_ISA_VERSION
	.align		4
        /*0020*/ 	.byte	0x03, 0x5f
        /*0022*/ 	.short	0x0101


	//----- nvinfo : EIATTR_VRC_CTA_INIT_COUNT
	.align		4
        /*0024*/ 	.byte	0x02, 0x4a
	.zero		1
	.zero		1


	//----- nvinfo : EIATTR_EXIT_INSTR_OFFSETS
	.align		4
        /*0028*/ 	.byte	0x04, 0x1c
        /*002a*/ 	.short	(.L_118 - .L_117)


	//   ....[0]....
.L_117:
        /*002c*/ 	.word	0x00000010


	//----- nvinfo : EIATTR_MAX_THREADS
	.align		4
.L_118:
        /*0030*/ 	.byte	0x04, 0x05
        /*0032*/ 	.short	(.L_120 - .L_119)
.L_119:
        /*0034*/ 	.word	0x00000180
        /*0038*/ 	.word	0x00000001
        /*003c*/ 	.word	0x00000001


	//----- nvinfo : EIATTR_CBANK_PARAM_SIZE
	.align		4
.L_120:
        /*0040*/ 	.byte	0x03, 0x19
        /*0042*/ 	.short	0x0a80


	//----- nvinfo : EIATTR_PARAM_CBANK
	.align		4
        /*0044*/ 	.byte	0x04, 0x0a
        /*0046*/ 	.short	(.L_122 - .L_121)
	.align		4
.L_121:
        /*0048*/ 	.word	index@(.nv.constant0._ZN7cutlass13device_kernelIN5flash11enable_sm90INS1_16FlashAttnFwdSm90INS1_25CollectiveMainloopFwdSm90ILi2EN4cute5tupleIJNS5_1CILi1EEES8_S8_EEENS6_IJNS7_ILi128EEENS7_ILi64EEENS7_ILi256EEEEEELi256ENS_12float_e4m3_tEfNS_4arch4Sm90ELb0ELb1ELb1ELb1ELb0ELb0ELb0ELb1ELb1ELb1ELb1ELb0EEENS1_21CollectiveEpilogueFwdINS6_IJSA_SC_SB_EEES9_NS_10bfloat16_tESG_Li256ELb1ELb1ELb1ELb1EEENS1_36VarlenDynamicPersistentTileSchedulerILi128ELi64ELi256ELi128ELb1ELb1ELb1ELb1ELb0ELb1EEEEEEEEEvNT_6ParamsE)
        /*004c*/ 	.short	0x0380
        /*004e*/ 	.short	0x0a80


	//----- nvinfo : EIATTR_SW_WAR
	.align		4
.L_122:
        /*0050*/ 	.byte	0x04, 0x36
        /*0052*/ 	.short	(.L_124 - .L_123)
.L_123:
        /*0054*/ 	.word	0x00000008
.L_124:


//--------------------- .nv.info._ZN7cutlass13device_kernelIN5flash11enable_sm90INS1_16FlashAttnFwdSm90INS1_25CollectiveMainloopFwdSm90ILi2EN4cute5tupleIJNS5_1CILi1EEES8_S8_EEENS6_IJNS7_ILi128EEENS7_ILi64EEENS7_ILi256EEEEEELi256ENS_12float_e4m3_tEfNS_4arch4Sm90ELb0ELb1ELb1ELb1ELb0ELb1ELb0ELb1ELb1ELb1ELb1ELb0EEENS1_21CollectiveEpilogueFwdINS6_IJSA_SC_SB_EEES9_NS_10bfloat16_tESG_Li256ELb1ELb1ELb1ELb1EEENS1_36VarlenDynamicPersistentTileSchedulerILi128ELi64ELi256ELi128ELb1ELb1ELb1ELb1ELb0ELb1EEEEEEEEEvNT_6ParamsE --------------------------
	.section	.nv.info._ZN7cutlass13device_kernelIN5flash11enable_sm90INS1_16FlashAttnFwdSm90INS1_25CollectiveMainloopFwdSm90ILi2EN4cute5tupleIJNS5_1CILi1EEES8_S8_EEENS6_IJNS7_ILi128EEENS7_ILi64EEENS7_ILi256EEEEEELi256ENS_12float_e4m3_tEfNS_4arch4Sm90ELb0ELb1ELb1ELb1ELb0ELb1ELb0ELb1ELb1ELb1ELb1ELb0EEENS1_21CollectiveEpilogueFwdINS6_IJSA_SC_SB_EEES9_NS_10bfloat16_tESG_Li256ELb1ELb1ELb1ELb1EEENS1_36VarlenDynamicPersistentTileSchedulerILi128ELi64ELi256ELi128ELb1ELb1ELb1ELb1ELb0ELb1EEEEEEEEEvNT_6ParamsE,"",@"SHT_CUDA_INFO"
	.sectionflags	@""
	.align	4


	//----- nvinfo : EIATTR_CUDA_API_VERSION
	.align		4
        /*0000*/ 	.byte	0x04, 0x37
        /*0002*/ 	.short	(.L_126 - .L_125)
.L_125:
        /*0004*/ 	.word	0x00000082


	//----- nvinfo : EIATTR_KPARAM_INFO
	.align		4
.L_126:
        /*0008*/ 	.byte	0x04, 0x17
        /*000a*/ 	.short	(.L_128 - .L_127)
.L_127:
        /*000c*/ 	.word	0x00000000
        /*0010*/ 	.short	0x0000
        /*0012*/ 	.short	0x0000
        /*0014*/ 	.byte	0x00, 0xf0, 0x01, 0x2a


	//----- nvinfo : EIATTR_SPARSE_MMA_MASK
	.align		4
.L_128:
        /*0018*/ 	.byte	0x03, 0x50
        /*001a*/ 	.short	0x0000


	//----- nvinfo : EIATTR_MAXREG_COUNT
	.align		4
        /*001c*/ 	.byte	0x03, 0x1b
        /*001e*/ 	.short	0x00a8


	//----- nvinfo : EIATTR_MERCURY_ISA_VERSION
	.align		4
        /*0020*/ 	.byte	0x03, 0x5f
        /*0022*/ 	.short	0x0101


	//----- nvinfo : EIATTR_VRC_CTA_INIT_COUNT
	.align		4
        /*0024*/ 	.byte	0x02, 0x4a
	.zero		1
	.zero		1


	//----- nvinfo : EIATTR_EXIT_INSTR_OFFSETS
	.align		4
        /*0028*/ 	.byte	0x04, 0x1c
        /*002a*/ 	.short	(.L_130 - .L_129)


	//   ....[0]....
.L_129:
        /*002c*/ 	.word	0x00000010


	//----- nvinfo : EIATTR_MAX_THREADS
	.align		4
.L_130:
        /*0030*/ 	.byte	0x04, 0x05
        /*0032*/ 	.short	(.L_132 - .L_131)
.L_131:
        /*0034*/ 	.word	0x00000180
        /*0038*/ 	.word	0x00000001
        /*003c*/ 	.word	0x00000001


	//----- nvinfo : EIATTR_CBANK_PARAM_SIZE
	.align		4
.L_132:
        /*0040*/ 	.byte	0x03, 0x19
        /*0042*/ 	.short	0x0a80


	//----- nvinfo : EIATTR_PARAM_CBANK
	.align		4
        /*0044*/ 	.byte	0x04, 0x0a
        /*0046*/ 	.short	(.L_134 - .L_133)
	.align		4
.L_133:
        /*0048*/ 	.word	index@(.nv.constant0._ZN7cutlass13device_kernelIN5flash11enable_sm90INS1_16FlashAttnFwdSm90INS1_25CollectiveMainloopFwdSm90ILi2EN4cute5tupleIJNS5_1CILi1EEES8_S8_EEENS6_IJNS7_ILi128EEENS7_ILi64EEENS7_ILi256EEEEEELi256ENS_12float_e4m3_tEfNS_4arch4Sm90ELb0ELb1ELb1ELb1ELb0ELb1ELb0ELb1ELb1ELb1ELb1ELb0EEENS1_21CollectiveEpilogueFwdINS6_IJSA_SC_SB_EEES9_NS_10bfloat16_tESG_Li256ELb1ELb1ELb1ELb1EEENS1_36VarlenDynamicPersistentTileSchedulerILi128ELi64ELi256ELi128ELb1ELb1ELb1ELb1ELb0ELb1EEEEEEEEEvNT_6ParamsE)
        /*004c*/ 	.short	0x0380
        /*004e*/ 	.short	0x0a80


	//----- nvinfo : EIATTR_SW_WAR
	.align		4
.L_134:
        /*0050*/ 	.byte	0x04, 0x36
        /*0052*/ 	.short	(.L_136 - .L_135)
.L_135:
        /*0054*/ 	.word	0x00000008
.L_136:


//--------------------- .nv.info._ZN7cutlass13device_kernelIN5flash11enable_sm90INS1_16FlashAttnFwdSm90INS1_25CollectiveMainloopFwdSm90ILi2EN4cute5tupleIJNS5_1CILi1EEES8_S8_EEENS6_IJNS7_ILi128EEESA_NS7_ILi256EEEEEELi256ENS_12float_e4m3_tEfNS_4arch4Sm90ELb1ELb0ELb1ELb0ELb0ELb0ELb0ELb1ELb1ELb1ELb1ELb0EEENS1_21CollectiveEpilogueFwdINS6_IJSA_SB_SA_EEES9_NS_10bfloat16_tESF_Li256ELb0ELb1ELb1ELb1EEENS1_19SingleTileSchedulerILb0ELb1ELb1ELi128EEEEEEEEEvNT_6ParamsE --------------------------
	.section	.nv.info._ZN7cutlass13device_kernelIN5flash11enable_sm90INS1_16FlashAttnFwdSm90INS1_25CollectiveMainloopFwdSm90ILi2EN4cute5tupleIJNS5_1CILi1EEES8_S8_EEENS6_IJNS7_ILi128EEESA_NS7_ILi256EEEEEELi256ENS_12float_e4m3_tEfNS_4arch4Sm90ELb1ELb0ELb1ELb0ELb0ELb0ELb0ELb1ELb1ELb1ELb1ELb0EEENS1_21CollectiveEpilogueFwdINS6_IJSA_SB_SA_EEES9_NS_10bfloat16_tESF_Li256ELb0ELb1ELb1ELb1EEENS1_19SingleTileSchedulerILb0ELb1ELb1ELi128EEEEEEEEEvNT_6ParamsE,"",@"SHT_CUDA_INFO"
	.sectionflags	@""
	.align	4


	//----- nvinfo : EIATTR_CUDA_API_VERSION
	.align		4
        /*0000*/ 	.byte	0x04, 0x37
        /*0002*/ 	.short	(.L_138 - .L_137)
.L_137:
        /*0004*/ 	.word	0x00000082


	//----- nvinfo : EIATTR_KPARAM_INFO
	.align		4
.L_138:
        /*0008*/ 	.byte	0x04, 0x17
        /*000a*/ 	.short	(.L_140 - .L_139)
.L_139:
        /*000c*/ 	.word	0x00000000
        /*0010*/ 	.short	0x0000
        /*0012*/ 	.short	0x0000
        /*0014*/ 	.byte	0x00, 0xf0, 0x01, 0x28


	//----- nvinfo : EIATTR_SPARSE_MMA_MASK
	.align		4
.L_140:
        /*0018*/ 	.byte	0x03, 0x50
        /*001a*/ 	.short	0x0000


	//----- nvinfo : EIATTR_MAXREG_COUNT
	.align		4
        /*001c*/ 	.byte	0x03, 0x1b
        /*001e*/ 	.short	0x00a8


	//----- nvinfo : EIATTR_MERCURY_ISA_VERSION
	.align		4
        /*0020*/ 	.byte	0x03, 0x5f
        /*0022*/ 	.short	0x0101


	//----- nvinfo : EIATTR_VRC_CTA_INIT_COUNT
	.align		4
        /*0024*/ 	.byte	0x02, 0x4a
	.zero		1
	.zero		1


	//----- nvinfo : EIATTR_EXIT_INSTR_OFFSETS
	.align		4
        /*0028*/ 	.byte	0x04, 0x1c
        /*002a*/ 	.short	(.L_142 - .L_141)


	//   ....[0]....
.L_141:
        /*002c*/ 	.word	0x00000010


	//----- nvinfo : EIATTR_MAX_THREADS
	.align		4
.L_142:
        /*0030*/ 	.byte	0x04, 0x05
        /*0032*/ 	.short	(.L_144 - .L_143)
.L_143:
        /*0034*/ 	.word	0x00000180
        /*0038*/ 	.word	0x00000001
        /*003c*/ 	.word	0x00000001


	//----- nvinfo : EIATTR_CBANK_PARAM_SIZE
	.align		4
.L_144:
        /*0040*/ 	.byte	0x03, 0x19
        /*0042*/ 	.short	0x0a00


	//----- nvinfo : EIATTR_PARAM_CBANK
	.align		4
        /*0044*/ 	.byte	0x04, 0x0a
        /*0046*/ 	.short	(.L_146 - .L_145)
	.align		4
.L_145:
        /*0048*/ 	.word	index@(.nv.constant0._ZN7cutlass13device_kernelIN5flash11enable_sm90INS1_16FlashAttnFwdSm90INS1_25CollectiveMainloopFwdSm90ILi2EN4cute5tupleIJNS5_1CILi1EEES8_S8_EEENS6_IJNS7_ILi128EEESA_NS7_ILi256EEEEEELi256ENS_12float_e4m3_tEfNS_4arch4Sm90ELb1ELb0ELb1ELb0ELb0ELb0ELb0ELb1ELb1ELb1ELb1ELb0EEENS1_21CollectiveEpilogueFwdINS6_IJSA_SB_SA_EEES9_NS_10bfloat16_tESF_Li256ELb0ELb1ELb1ELb1EEENS1_19SingleTileSchedulerILb0ELb1ELb1ELi128EEEEEEEEEvNT_6ParamsE)
        /*004c*/ 	.short	0x0380
        /*004e*/ 	.short	0x0a00


	//----- nvinfo : EIATTR_SW_WAR
	.align		4
.L_146:
        /*0050*/ 	.byte	0x04, 0x36
        /*0052*/ 	.short	(.L_148 - .L_147)
.L_147:
        /*0054*/ 	.word	0x00000008
.L_148:


//--------------------- .nv.info._ZN7cutlass13device_kernelIN5flash11enable_sm90INS1_16FlashAttnFwdSm90INS1_25CollectiveMainloopFwdSm90ILi2EN4cute5tupleIJNS5_1CILi1EEES8_S8_EEENS6_IJNS7_ILi128EEESA_NS7_ILi256EEEEEELi256ENS_12float_e4m3_tEfNS_4arch4Sm90ELb1ELb0ELb1ELb1ELb0ELb0ELb0ELb1ELb1ELb1ELb1ELb0EEENS1_21CollectiveEpilogueFwdINS6_IJSA_SB_SA_EEES9_NS_10bfloat16_tESF_Li256ELb1ELb1ELb1ELb1EEENS1_36VarlenDynamicPersistentTileSchedulerILi128ELi128ELi256ELi128ELb1ELb1ELb1ELb1ELb1ELb1EEEEEEEEEvNT_6ParamsE --------------------------
	.section	.nv.info._ZN7cutlass13device_kernelIN5flash11enable_sm90INS1_16FlashAttnFwdSm90INS1_25CollectiveMainloopFwdSm90ILi2EN4cute5tupleIJNS5_1CILi1EEES8_S8_EEENS6_IJNS7_ILi128EEESA_NS7_ILi256EEEEEELi256ENS_12float_e4m3_tEfNS_4arch4Sm90ELb1ELb0ELb1ELb1ELb0ELb0ELb0ELb1ELb1ELb1ELb1ELb0EEENS1_21CollectiveEpilogueFwdINS6_IJSA_SB_SA_EEES9_NS_10bfloat16_tESF_Li256ELb1ELb1ELb1ELb1EEENS1_36VarlenDynamicPersistentTileSchedulerILi128ELi128ELi256ELi128ELb1ELb1ELb1ELb1ELb1ELb1EEEEEEEEEvNT_6ParamsE,"",@"SHT_CUDA_INFO"
	.sectionflags	@""
	.align	4


	//----- nvinfo : EIATTR_CUDA_API_VERSION
	.align		4
        /*0000*/ 	.byte	0x04, 0x37
        /*0002*/ 	.short	(.L_150 - .L_149)
.L_149:
        /*0004*/ 	.word	0x00000082


	//----- nvinfo : EIATTR_KPARAM_INFO
	.align		4
.L_150:
        /*0008*/ 	.byte	0x04, 0x17
        /*000a*/ 	.short	(.L_152 - .L_151)
.L_151:
        /*000c*/ 	.word	0x00000000
        /*0010*/ 	.short	0x0000
        /*0012*/ 	.short	0x0000
        /*0014*/ 	.byte	0x00, 0xf0, 0x01, 0x2a


	//----- nvinfo : EIATTR_SPARSE_MMA_MASK
	.align		4
.L_152:
        /*0018*/ 	.byte	0x03, 0x50
        /*001a*/ 	.short	0x0000


	//----- nvinfo : EIATTR_MAXREG_COUNT
	.align		4
        /*001c*/ 	.byte	0x03, 0x1b
        /*001e*/ 	.short	0x00a8


	//----- nvinfo : EIATTR_MERCURY_ISA_VERSION
	.align		4
        /*0020*/ 	.byte	0x03, 0x5f
        /*0022*/ 	.short	0x0101


	//----- nvinfo : EIATTR_VRC_CTA_INIT_COUNT
	.align		4
        /*0024*/ 	.byte	0x02, 0x4a
	.zero		1
	.zero		1


	//----- nvinfo : EIATTR_EXIT_INSTR_OFFSETS
	.align		4
        /*0028*/ 	.byte	0x04, 0x1c
        /*002a*/ 	.short	(.L_154 - .L_153)


	//   ....[0]....
.L_153:
        /*002c*/ 	.word	0x00000010


	//----- nvinfo : EIATTR_MAX_THREADS
	.align		4
.L_154:
        /*0030*/ 	.byte	0x04, 0x05
        /*0032*/ 	.short	(.L_156 - .L_155)
.L_155:
        /*0034*/ 	.word	0x00000180
        /*0038*/ 	.word	0x00000001
        /*003c*/ 	.word	0x00000001


	//----- nvinfo : EIATTR_CBANK_PARAM_SIZE
	.align		4
.L_156:
        /*0040*/ 	.byte	0x03, 0x19
        /*0042*/ 	.short	0x0a80


	//----- nvinfo : EIATTR_PARAM_CBANK
	.align		4
        /*0044*/ 	.byte	0x04, 0x0a
        /*0046*/ 	.short	(.L_158 - .L_157)
	.align		4
.L_157:
        /*0048*/ 	.word	index@(.nv.constant0._ZN7cutlass13device_kernelIN5flash11enable_sm90INS1_16FlashAttnFwdSm90INS1_25CollectiveMainloopFwdSm90ILi2EN4cute5tupleIJNS5_1CILi1EEES8_S8_EEENS6_IJNS7_ILi128EEESA_NS7_ILi256EEEEEELi256ENS_12float_e4m3_tEfNS_4arch4Sm90ELb1ELb0ELb1ELb1ELb0ELb0ELb0ELb1ELb1ELb1ELb1ELb0EEENS1_21CollectiveEpilogueFwdINS6_IJSA_SB_SA_EEES9_NS_10bfloat16_tESF_Li256ELb1ELb1ELb1ELb1EEENS1_36VarlenDynamicPersistentTileSchedulerILi128ELi128ELi256ELi128ELb1ELb1ELb1ELb1ELb1ELb1EEEEEEEEEvNT_6ParamsE)
        /*004c*/ 	.short	0x0380
        /*004e*/ 	.short	0x0a80


	//----- nvinfo : EIATTR_SW_WAR
	.align		4
.L_158:
        /*0050*/ 	.byte	0x04, 0x36
        /*0052*/ 	.short	(.L_160 - .L_159)
.L_159:
        /*0054*/ 	.word	0x00000008
.L_160:


//--------------------- .nv.info._ZN7cutlass13device_kernelIN5flash11enable_sm90INS1_16FlashAttnFwdSm90INS1_25CollectiveMainloopFwdSm90ILi2EN4cute5tupleIJNS5_1CILi1EEES8_S8_EEENS6_IJNS7_ILi128EEESA_NS7_ILi256EEEEEELi256ENS_12float_e4m3_tEfNS_4arch4Sm90ELb1ELb0ELb1ELb1ELb0ELb1ELb0ELb1ELb1ELb1ELb1ELb0EEENS1_21CollectiveEpilogueFwdINS6_IJSA_SB_SA_EEES9_NS_10bfloat16_tESF_Li256ELb1ELb1ELb1ELb1EEENS1_36VarlenDynamicPersistentTileSchedulerILi128ELi128ELi256ELi128ELb1ELb1ELb1ELb1ELb1ELb1EEEEEEEEEvNT_6ParamsE --------------------------
	.section	.nv.info._ZN7cutlass13device_kernelIN5flash11enable_sm90INS1_16FlashAttnFwdSm90INS1_25CollectiveMainloopFwdSm90ILi2EN4cute5tupleIJNS5_1CILi1EEES8_S8_EEENS6_IJNS7_ILi128EEESA_NS7_ILi256EEEEEELi256ENS_12float_e4m3_tEfNS_4arch4Sm90ELb1ELb0ELb1ELb1ELb0ELb1ELb0ELb1ELb1ELb1ELb1ELb0EEENS1_21CollectiveEpilogueFwdINS6_IJSA_SB_SA_EEES9_NS_10bfloat16_tESF_Li256ELb1ELb1ELb1ELb1EEENS1_36VarlenDynamicPersistentTileSchedulerILi128ELi128ELi256ELi128ELb1ELb1ELb1ELb1ELb1ELb1EEEEEEEEEvNT_6ParamsE,"",@"SHT_CUDA_INFO"
	.sectionflags	@""
	.align	4


	//----- nvinfo : EIATTR_CUDA_API_VERSION
	.align		4
        /*0000*/ 	.byte	0x04, 0x37
        /*0002*/ 	.short	(.L_162 - .L_161)
.L_161:
        /*0004*/ 	.word	0x00000082


	//----- nvinfo : EIATTR_KPARAM_INFO
	.align		4
.L_162:
        /*0008*/ 	.byte	0x04, 0x17
        /*000a*/ 	.short	(.L_164 - .L_163)
.L_163:
        /*000c*/ 	.word	0x00000000
        /*0010*/ 	.short	0x0000
        /*0012*/ 	.short	0x0000
        /*0014*/ 	.byte	0x00, 0xf0, 0x01, 0x2a


	//----- nvinfo : EIATTR_SPARSE_MMA_MASK
	.align		4
.L_164:
        /*0018*/ 	.byte	0x03, 0x50
        /*001a*/ 	.short	0x0000


	//----- nvinfo : EIATTR_MAXREG_COUNT
	.align		4
        /*001c*/ 	.byte	0x03, 0x1b
        /*001e*/ 	.short	0x00a8


	//----- nvinfo : EIATTR_MERCURY_ISA_VERSION
	.align		4
        /*0020*/ 	.byte	0x03, 0x5f
        /*0022*/ 	.short	0x0101


	//----- nvinfo : EIATTR_VRC_CTA_INIT_COUNT
	.align		4
        /*0024*/ 	.byte	0x02, 0x4a
	.zero		1
	.zero		1


	//----- nvinfo : EIATTR_EXIT_INSTR_OFFSETS
	.align		4
        /*0028*/ 	.byte	0x04, 0x1c
        /*002a*/ 	.short	(.L_166 - .L_165)


	//   ....[0]....
.L_165:
        /*002c*/ 	.word	0x00000010


	//----- nvinfo : EIATTR_MAX_THREADS
	.align		4
.L_166:
        /*0030*/ 	.byte	0x04, 0x05
        /*0032*/ 	.short	(.L_168 - .L_167)
.L_167:
        /*0034*/ 	.word	0x00000180
        /*0038*/ 	.word	0x00000001
        /*003c*/ 	.word	0x00000001


	//----- nvinfo : EIATTR_CBANK_PARAM_SIZE
	.align		4
.L_168:
        /*0040*/ 	.byte	0x03, 0x19
        /*0042*/ 	.short	0x0a80


	//----- nvinfo : EIATTR_PARAM_CBANK
	.align		4
        /*0044*/ 	.byte	0x04, 0x0a
        /*0046*/ 	.short	(.L_170 - .L_169)
	.align		4
.L_169:
        /*0048*/ 	.word	index@(.nv.constant0._ZN7cutlass13device_kernelIN5flash11enable_sm90INS1_16FlashAttnFwdSm90INS1_25CollectiveMainloopFwdSm90ILi2EN4cute5tupleIJNS5_1CILi1EEES8_S8_EEENS6_IJNS7_ILi128EEESA_NS7_ILi256EEEEEELi256ENS_12float_e4m3_tEfNS_4arch4Sm90ELb1ELb0ELb1ELb1ELb0ELb1ELb0ELb1ELb1ELb1ELb1ELb0EEENS1_21CollectiveEpilogueFwdINS6_IJSA_SB_SA_EEES9_NS_10bfloat16_tESF_Li256ELb1ELb1ELb1ELb1EEENS1_36VarlenDynamicPersistentTileSchedulerILi128ELi128ELi256ELi128ELb1ELb1ELb1ELb1ELb1ELb1EEEEEEEEEvNT_6ParamsE)
        /*004c*/ 	.short	0x0380
        /*004e*/ 	.short	0x0a80


	//----- nvinfo : EIATTR_SW_WAR
	.align		4
.L_170:
        /*0050*/ 	.byte	0x04, 0x36
        /*0052*/ 	.short	(.L_172 - .L_171)
.L_171:
        /*0054*/ 	.word	0x00000008
.L_172:


//--------------------- .nv.callgraph             --------------------------
	.section	.nv.callgraph,"",@"SHT_CUDA_CALLGRAPH"
	.align	4
	.sectionentsize	8
	.align		4
        /*0000*/ 	.word	0x00000000
	.align		4
        /*0004*/ 	.word	0xffffffff
	.align		4
        /*0008*/ 	.word	0x00000000
	.align		4
        /*000c*/ 	.word	0xfffffffe
	.align		4
        /*0010*/ 	.word	0x00000000
	.align		4
        /*0014*/ 	.word	0xfffffffd
	.align		4
        /*0018*/ 	.word	0x00000000
	.align		4
        /*001c*/ 	.word	0xfffffffc


//--------------------- .nv.constant4             --------------------------
	.section	.nv.constant4,"a",@progbits
	.align	8
	.align		8
.nv.constant4:
        /*0000*/ 	.dword	_ZN80_INTERNAL_60eafe87_44_flash_fwd_hdim256_e4m3_split_softcap_sm90_cu_e763cb1e_30564cuda3std3__45__cpo5beginE
	.align		8
        /*0008*/ 	.dword	_ZN80_INTERNAL_60eafe87_44_flash_fwd_hdim256_e4m3_split_softcap_sm90_cu_e763cb1e_30564cuda3std3__45__cpo3endE
	.align		8
        /*0010*/ 	.dword	_ZN80_INTERNAL_60eafe87_44_flash_fwd_hdim256_e4m3_split_softcap_sm90_cu_e763cb1e_30564cuda3std3__45__cpo6cbeginE
	.align		8
        /*0018*/ 	.dword	_ZN80_INTERNAL_60eafe87_44_flash_fwd_hdim256_e4m3_split_softcap_sm90_cu_e763cb1e_30564cuda3std3__45__cpo4cendE
	.align		8
        /*0020*/ 	.dword	_ZN80_INTERNAL_60eafe87_44_flash_fwd_hdim256_e4m3_split_softcap_sm90_cu_e763cb1e_30564cuda3std3__482_GLOBAL__N__60eafe87_44_flash_fwd_hdim256_e4m3_split_softcap_sm90_cu_e763cb1e_30566ignoreE
	.align		8
        /*0028*/ 	.dword	_ZN80_INTERNAL_60eafe87_44_flash_fwd_hdim256_e4m3_split_softcap_sm90_cu_e763cb1e_30564cuda3std3__419piecewise_constructE
	.align		8
        /*0030*/ 	.dword	_ZN80_INTERNAL_60eafe87_44_flash_fwd_hdim256_e4m3_split_softcap_sm90_cu_e763cb1e_30564cuda3std3__48in_placeE
	.align		8
        /*0038*/ 	.dword	_ZN80_INTERNAL_60eafe87_44_flash_fwd_hdim256_e4m3_split_softcap_sm90_cu_e763cb1e_30564cuda3std6ranges3__45__cpo4swapE
	.align		8
        /*0040*/ 	.dword	_ZN80_INTERNAL_60eafe87_44_flash_fwd_hdim256_e4m3_split_softcap_sm90_cu_e763cb1e_30564cuda3std6ranges3__45__cpo9iter_moveE
	.align		8
        /*0048*/ 	.dword	_ZN80_INTERNAL_60eafe87_44_flash_fwd_hdim256_e4m3_split_softcap_sm90_cu_e763cb1e_30564cute7productE
	.align		8
        /*0050*/ 	.dword	_ZN80_INTERNAL_60eafe87_44_flash_fwd_hdim256_e4m3_split_softcap_sm90_cu_e763cb1e_30564cute1_E


//--------------------- .text._ZN7cutlass13device_kernelIN5flash11enable_sm90INS1_16FlashAttnFwdSm90INS1_25CollectiveMainloopFwdSm90ILi2EN4cute5tupleIJNS5_1CILi1EEES8_S8_EEENS6_IJNS7_ILi128EEESA_NS7_ILi256EEEEEELi256ENS_12float_e4m3_tEfNS_4arch4Sm90ELb0ELb0ELb1ELb0ELb0ELb0ELb0ELb1ELb1ELb1ELb1ELb0EEENS1_21CollectiveEpilogueFwdINS6_IJSA_SB_SA_EEES9_NS_10bfloat16_tESF_Li256ELb0ELb1ELb1ELb1EEENS1_19SingleTileSchedulerILb0ELb1ELb1ELi128EEEEEEEEEvNT_6ParamsE --------------------------
	.section	.text._ZN7cutlass13device_kernelIN5flash11enable_sm90INS1_16FlashAttnFwdSm90INS1_25CollectiveMainloopFwdSm90ILi2EN4cute5tupleIJNS5_1CILi1EEES8_S8_EEENS6_IJNS7_ILi128EEESA_NS7_ILi256EEEEEELi256ENS_12float_e4m3_tEfNS_4arch4Sm90ELb0ELb0ELb1ELb0ELb0ELb0ELb0ELb1ELb1ELb1ELb1ELb0EEENS1_21CollectiveEpilogueFwdINS6_IJSA_SB_SA_EEES9_NS_10bfloat16_tESF_Li256ELb0ELb1ELb1ELb1EEENS1_19SingleTileSchedulerILb0ELb1ELb1ELi128EEEEEEEEEvNT_6ParamsE,"ax",@progbits
	.align	128
.text._ZN7cutlass13device_kernelIN5flash11enable_sm90INS1_16FlashAttnFwdSm90INS1_25CollectiveMainloopFwdSm90ILi2EN4cute5tupleIJNS5_1CILi1EEES8_S8_EEENS6_IJNS7_ILi128EEESA_NS7_ILi256EEEEEELi256ENS_12float_e4m3_tEfNS_4arch4Sm90ELb0ELb0ELb1ELb0ELb0ELb0ELb0ELb1ELb1ELb1ELb1ELb0EEENS1_21CollectiveEpilogueFwdINS6_IJSA_SB_SA_EEES9_NS_10bfloat16_tESF_Li256ELb0ELb1ELb1ELb1EEENS1_19SingleTileSchedulerILb0ELb1ELb1ELi128EEEEEEEEEvNT_6ParamsE:
        .type           _ZN7cutlass13device_kernelIN5flash11enable_sm90INS1_16FlashAttnFwdSm90INS1_25CollectiveMainloopFwdSm90ILi2EN4cute5tupleIJNS5_1CILi1EEES8_S8_EEENS6_IJNS7_ILi128EEESA_NS7_ILi256EEEEEELi256ENS_12float_e4m3_tEfNS_4arch4Sm90ELb0ELb0ELb1ELb0ELb0ELb0ELb0ELb1ELb1ELb1ELb1ELb0EEENS1_21CollectiveEpilogueFwdINS6_IJSA_SB_SA_EEES9_NS_10bfloat16_tESF_Li256ELb0ELb1ELb1ELb1EEENS1_19SingleTileSchedulerILb0ELb1ELb1ELi128EEEEEEEEEvNT_6ParamsE,@function
        .size           _ZN7cutlass13device_kernelIN5flash11enable_sm90INS1_16FlashAttnFwdSm90INS1_25CollectiveMainloopFwdSm90ILi2EN4cute5tupleIJNS5_1CILi1EEES8_S8_EEENS6_IJNS7_ILi128EEESA_NS7_ILi256EEEEEELi256ENS_12float_e4m3_tEfNS_4arch4Sm90ELb0ELb0ELb1ELb0ELb0ELb0ELb0ELb1ELb1ELb1ELb1ELb0EEENS1_21CollectiveEpilogueFwdINS6_IJSA_SB_SA_EEES9_NS_10bfloat16_tESF_Li256ELb0ELb1ELb1ELb1EEENS1_19SingleTileSchedulerILb0ELb1ELb1ELi128EEEEEEEEEvNT_6ParamsE,(.L_x_9 - _ZN7cutlass13device_kernelIN5flash11enable_sm90INS1_16FlashAttnFwdSm90INS1_25CollectiveMainloopFwdSm90ILi2EN4cute5tupleIJNS5_1CILi1EEES8_S8_EEENS6_IJNS7_ILi128EEESA_NS7_ILi256EEEEEELi256ENS_12float_e4m3_tEfNS_4arch4Sm90ELb0ELb0ELb1ELb0ELb0ELb0ELb0ELb1ELb1ELb1ELb1ELb0EEENS1_21CollectiveEpilogueFwdINS6_IJSA_SB_SA_EEES9_NS_10bfloat16_tESF_Li256ELb0ELb1ELb1ELb1EEENS1_19SingleTileSchedulerILb0ELb1ELb1ELi128EEEEEEEEEvNT_6ParamsE)
        .other          _ZN7cutlass13device_kernelIN5flash11enable_sm90INS1_16FlashAttnFwdSm90INS1_25CollectiveMainloopFwdSm90ILi2EN4cute5tupleIJNS5_1CILi1EEES8_S8_EEENS6_IJNS7_ILi128EEESA_NS7_ILi256EEEEEELi256ENS_12float_e4m3_tEfNS_4arch4Sm90ELb0ELb0ELb1ELb0ELb0ELb0ELb0ELb1ELb1ELb1ELb1ELb0EEENS1_21CollectiveEpilogueFwdINS6_IJSA_SB_SA_EEES9_NS_10bfloat16_tESF_Li256ELb0ELb1ELb1ELb1EEENS1_19SingleTileSchedulerILb0ELb1ELb1ELi128EEEEEEEEEvNT_6ParamsE,@"STO_CUDA_ENTRY STV_DEFAULT"
_ZN7cutlass13device_kernelIN5flash11enable_sm90INS1_16FlashAttnFwdSm90INS1_25CollectiveMainloopFwdSm90ILi2EN4cute5tupleIJNS5_1CILi1EEES8_S8_EEENS6_IJNS7_ILi128EEESA_NS7_ILi256EEEEEELi256ENS_12float_e4m3_tEfNS_4arch4Sm90ELb0ELb0ELb1ELb0ELb0ELb0ELb0ELb1ELb1ELb1ELb1ELb0EEENS1_21CollectiveEpilogueFwdINS6_IJSA_SB_SA_EEES9_NS_10bfloat16_tESF_Li256ELb0ELb1ELb1ELb1EEENS1_19SingleTileSchedulerILb0ELb1ELb1ELi128EEEEEEEEEvNT_6ParamsE:
[----:B------:R-:W-:Y:S01]  /*0000*/  LDC R1, c[0x0][0x37c] ;  /* 0x0000df00ff017b82 */ /* 0x000fe20000000800 */
[----:B------:R-:W-:Y:S05]  /*0010*/  EXIT ;  /* 0x000000000000794d */ /* 0x000fea0003800000 */
.L_x_0:
[----:B------:R-:W-:-:S00]  /*0020*/  BRA `(.L_x_0) ;  /* 0xfffffffc00fc7947 */ /* 0x000fc0000383ffff */
[----:B------:R-:W-:-:S00]  /*0030*/  NOP ;  /* 0x0000000000007918 */ /* 0x000fc00000000000 */
        /* <DEDUP_REMOVED lines=12> */
.L_x_9:


//--------------------- .text._ZN7cutlass13device_kernelIN5flash11enable_sm90INS1_16FlashAttnFwdSm90INS1_25CollectiveMainloopFwdSm90ILi2EN4cute5tupleIJNS5_1CILi1EEES8_S8_EEENS6_IJNS7_ILi128EEESA_NS7_ILi256EEEEEELi256ENS_12float_e4m3_tEfNS_4arch4Sm90ELb0ELb0ELb1ELb1ELb0ELb0ELb0ELb1ELb1ELb1ELb1ELb0EEENS1_21CollectiveEpilogueFwdINS6_IJSA_SB_SA_EEES9_NS_10bfloat16_tESF_Li256ELb1ELb1ELb1ELb1EEENS1_36VarlenDynamicPersistentTileSchedulerILi128ELi128ELi256ELi128ELb1ELb1ELb1ELb0ELb1ELb1EEEEEEEEEvNT_6ParamsE --------------------------
	.section	.text._ZN7cutlass13device_kernelIN5flash11enable_sm90INS1_16FlashAttnFwdSm90INS1_25CollectiveMainloopFwdSm90ILi2EN4cute5tupleIJNS5_1CILi1EEES8_S8_EEENS6_IJNS7_ILi128EEESA_NS7_ILi256EEEEEELi256ENS_12float_e4m3_tEfNS_4arch4Sm90ELb0ELb0ELb1ELb1ELb0ELb0ELb0ELb1ELb1ELb1ELb1ELb0EEENS1_21CollectiveEpilogueFwdINS6_IJSA_SB_SA_EEES9_NS_10bfloat16_tESF_Li256ELb1ELb1ELb1ELb1EEENS1_36VarlenDynamicPersistentTileSchedulerILi128ELi128ELi256ELi128ELb1ELb1ELb1ELb0ELb1ELb1EEEEEEEEEvNT_6ParamsE,"ax",@progbits
	.align	128
.text._ZN7cutlass13device_kernelIN5flash11enable_sm90INS1_16FlashAttnFwdSm90INS1_25CollectiveMainloopFwdSm90ILi2EN4cute5tupleIJNS5_1CILi1EEES8_S8_EEENS6_IJNS7_ILi128EEESA_NS7_ILi256EEEEEELi256ENS_12float_e4m3_tEfNS_4arch4Sm90ELb0ELb0ELb1ELb1ELb0ELb0ELb0ELb1ELb1ELb1ELb1ELb0EEENS1_21CollectiveEpilogueFwdINS6_IJSA_SB_SA_EEES9_NS_10bfloat16_tESF_Li256ELb1ELb1ELb1ELb1EEENS1_36VarlenDynamicPersistentTileSchedulerILi128ELi128ELi256ELi128ELb1ELb1ELb1ELb0ELb1ELb1EEEEEEEEEvNT_6ParamsE:
        .type           _ZN7cutlass13device_kernelIN5flash11enable_sm90INS1_16FlashAttnFwdSm90INS1_25CollectiveMainloopFwdSm90ILi2EN4cute5tupleIJNS5_1CILi1EEES8_S8_EEENS6_IJNS7_ILi128EEESA_NS7_ILi256EEEEEELi256ENS_12float_e4m3_tEfNS_4arch4Sm90ELb0ELb0ELb1ELb1ELb0ELb0ELb0ELb1ELb1ELb1ELb1ELb0EEENS1_21CollectiveEpilogueFwdINS6_IJSA_SB_SA_EEES9_NS_10bfloat16_tESF_Li256ELb1ELb1ELb1ELb1EEENS1_36VarlenDynamicPersistentTileSchedulerILi128ELi128ELi256ELi128ELb1ELb1ELb1ELb0ELb1ELb1EEEEEEEEEvNT_6ParamsE,@function
        .size           _ZN7cutlass13device_kernelIN5flash11enable_sm90INS1_16FlashAttnFwdSm90INS1_25CollectiveMainloopFwdSm90ILi2EN4cute5tupleIJNS5_1CILi1EEES8_S8_EEENS6_IJNS7_ILi128EEESA_NS7_ILi256EEEEEELi256ENS_12float_e4m3_tEfNS_4arch4Sm90ELb0ELb0ELb1ELb1ELb0ELb0ELb0ELb1ELb1ELb1ELb1ELb0EEENS1_21CollectiveEpilogueFwdINS6_IJSA_SB_SA_EEES9_NS_10bfloat16_tESF_Li256ELb1ELb1ELb1ELb1EEENS1_36VarlenDynamicPersistentTileSchedulerILi128ELi128ELi256ELi128ELb1ELb1ELb1ELb0ELb1ELb1EEEEEEEEEvNT_6ParamsE,(.L_x_10 - _ZN7cutlass13device_kernelIN5flash11enable_sm90INS1_16FlashAttnFwdSm90INS1_25CollectiveMainloopFwdSm90ILi2EN4cute5tupleIJNS5_1CILi1EEES8_S8_EEENS6_IJNS7_ILi128EEESA_NS7_ILi256EEEEEELi256ENS_12float_e4m3_tEfNS_4arch4Sm90ELb0ELb0ELb1ELb1ELb0ELb0ELb0ELb1ELb1ELb1ELb1ELb0EEENS1_21CollectiveEpilogueFwdINS6_IJSA_SB_SA_EEES9_NS_10bfloat16_tESF_Li256ELb1ELb1ELb1ELb1EEENS1_36VarlenDynamicPersistentTileSchedulerILi128ELi128ELi256ELi128ELb1ELb1ELb1ELb0ELb1ELb1EEEEEEEEEvNT_6ParamsE)
        .other          _ZN7cutlass13device_kernelIN5flash11enable_sm90INS1_16FlashAttnFwdSm90INS1_25CollectiveMainloopFwdSm90ILi2EN4cute5tupleIJNS5_1CILi1EEES8_S8_EEENS6_IJNS7_ILi128EEESA_NS7_ILi256EEEEEELi256ENS_12float_e4m3_tEfNS_4arch4Sm90ELb0ELb0ELb1ELb1ELb0ELb0ELb0ELb1ELb1ELb1ELb1ELb0EEENS1_21CollectiveEpilogueFwdINS6_IJSA_SB_SA_EEES9_NS_10bfloat16_tESF_Li256ELb1ELb1ELb1ELb1EEENS1_36VarlenDynamicPersistentTileSchedulerILi128ELi128ELi256ELi128ELb1ELb1ELb1ELb0ELb1ELb1EEEEEEEEEvNT_6ParamsE,@"STO_CUDA_ENTRY STV_DEFAULT"
_ZN7cutlass13device_kernelIN5flash11enable_sm90INS1_16FlashAttnFwdSm90INS1_25CollectiveMainloopFwdSm90ILi2EN4cute5tupleIJNS5_1CILi1EEES8_S8_EEENS6_IJNS7_ILi128EEESA_NS7_ILi256EEEEEELi256ENS_12float_e4m3_tEfNS_4arch4Sm90ELb0ELb0ELb1ELb1ELb0ELb0ELb0ELb1ELb1ELb1ELb1ELb0EEENS1_21CollectiveEpilogueFwdINS6_IJSA_SB_SA_EEES9_NS_10bfloat16_tESF_Li256ELb1ELb1ELb1ELb1EEENS1_36VarlenDynamicPersistentTileSchedulerILi128ELi128ELi256ELi128ELb1ELb1ELb1ELb0ELb1ELb1EEEEEEEEEvNT_6ParamsE:
[----:B------:R-:W-:Y:S01]  /*0000*/  LDC R1, c[0x0][0x37c] ;  /* 0x0000df00ff017b82 */ /* 0x000fe20000000800 */
[----:B------:R-:W-:Y:S05]  /*0010*/  EXIT ;  /* 0x000000000000794d */ /* 0x000fea0003800000 */
.L_x_1:
        /* <DEDUP_REMOVED lines=14> */
.L_x_10:


//--------------------- .text._ZN7cutlass13device_kernelIN5flash11enable_sm90INS1_16FlashAttnFwdSm90INS1_25CollectiveMainloopFwdSm90ILi2EN4cute5tupleIJNS5_1CILi1EEES8_S8_EEENS6_IJNS7_ILi128EEESA_NS7_ILi256EEEEEELi256ENS_12float_e4m3_tEfNS_4arch4Sm90ELb0ELb0ELb1ELb1ELb0ELb1ELb0ELb1ELb1ELb1ELb1ELb0EEENS1_21CollectiveEpilogueFwdINS6_IJSA_SB_SA_EEES9_NS_10bfloat16_tESF_Li256ELb1ELb1ELb1ELb1EEENS1_36VarlenDynamicPersistentTileSchedulerILi128ELi128ELi256ELi128ELb1ELb1ELb1ELb0ELb1ELb1EEEEEEEEEvNT_6ParamsE --------------------------
	.section	.text._ZN7cutlass13device_kernelIN5flash11enable_sm90INS1_16FlashAttnFwdSm90INS1_25CollectiveMainloopFwdSm90ILi2EN4cute5tupleIJNS5_1CILi1EEES8_S8_EEENS6_IJNS7_ILi128EEESA_NS7_ILi256EEEEEELi256ENS_12float_e4m3_tEfNS_4arch4Sm90ELb0ELb0ELb1ELb1ELb0ELb1ELb0ELb1ELb1ELb1ELb1ELb0EEENS1_21CollectiveEpilogueFwdINS6_IJSA_SB_SA_EEES9_NS_10bfloat16_tESF_Li256ELb1ELb1ELb1ELb1EEENS1_36VarlenDynamicPersistentTileSchedulerILi128ELi128ELi256ELi128ELb1ELb1ELb1ELb0ELb1ELb1EEEEEEEEEvNT_6ParamsE,"ax",@progbits
	.align	128
.text._ZN7cutlass13device_kernelIN5flash11enable_sm90INS1_16FlashAttnFwdSm90INS1_25CollectiveMainloopFwdSm90ILi2EN4cute5tupleIJNS5_1CILi1EEES8_S8_EEENS6_IJNS7_ILi128EEESA_NS7_ILi256EEEEEELi256ENS_12float_e4m3_tEfNS_4arch4Sm90ELb0ELb0ELb1ELb1ELb0ELb1ELb0ELb1ELb1ELb1ELb1ELb0EEENS1_21CollectiveEpilogueFwdINS6_IJSA_SB_SA_EEES9_NS_10bfloat16_tESF_Li256ELb1ELb1ELb1ELb1EEENS1_36VarlenDynamicPersistentTileSchedulerILi128ELi128ELi256ELi128ELb1ELb1ELb1ELb0ELb1ELb1EEEEEEEEEvNT_6ParamsE:
        .type           _ZN7cutlass13device_kernelIN5flash11enable_sm90INS1_16FlashAttnFwdSm90INS1_25CollectiveMainloopFwdSm90ILi2EN4cute5tupleIJNS5_1CILi1EEES8_S8_EEENS6_IJNS7_ILi128EEESA_NS7_ILi256EEEEEELi256ENS_12float_e4m3_tEfNS_4arch4Sm90ELb0ELb0ELb1ELb1ELb0ELb1ELb0ELb1ELb1ELb1ELb1ELb0EEENS1_21CollectiveEpilogueFwdINS6_IJSA_SB_SA_EEES9_NS_10bfloat16_tESF_Li256ELb1ELb1ELb1ELb1EEENS1_36VarlenDynamicPersistentTileSchedulerILi128ELi128ELi256ELi128ELb1ELb1ELb1ELb0ELb1ELb1EEEEEEEEEvNT_6ParamsE,@function
        .size           _ZN7cutlass13device_kernelIN5flash11enable_sm90INS1_16FlashAttnFwdSm90INS1_25CollectiveMainloopFwdSm90ILi2EN4cute5tupleIJNS5_1CILi1EEES8_S8_EEENS6_IJNS7_ILi128EEESA_NS7_ILi256EEEEEELi256ENS_12float_e4m3_tEfNS_4arch4Sm90ELb0ELb0ELb1ELb1ELb0ELb1ELb0ELb1ELb1ELb1ELb1ELb0EEENS1_21CollectiveEpilogueFwdINS6_IJSA_SB_SA_EEES9_NS_10bfloat16_tESF_Li256ELb1ELb1ELb1ELb1EEENS1_36VarlenDynamicPersistentTileSchedulerILi128ELi128ELi256ELi128ELb1ELb1ELb1ELb0ELb1ELb1EEEEEEEEEvNT_6ParamsE,(.L_x_11 - _ZN7cutlass13device_kernelIN5flash11enable_sm90INS1_16FlashAttnFwdSm90INS1_25CollectiveMainloopFwdSm90ILi2EN4cute5tupleIJNS5_1CILi1EEES8_S8_EEENS6_IJNS7_ILi128EEESA_NS7_ILi256EEEEEELi256ENS_12float_e4m3_tEfNS_4arch4Sm90ELb0ELb0ELb1ELb1ELb0ELb1ELb0ELb1ELb1ELb1ELb1ELb0EEENS1_21CollectiveEpilogueFwdINS6_IJSA_SB_SA_EEES9_NS_10bfloat16_tESF_Li256ELb1ELb1ELb1ELb1EEENS1_36VarlenDynamicPersistentTileSchedulerILi128ELi128ELi256ELi128ELb1ELb1ELb1ELb0ELb1ELb1EEEEEEEEEvNT_6ParamsE)
        .other          _ZN7cutlass13device_kernelIN5flash11enable_sm90INS1_16FlashAttnFwdSm90INS1_25CollectiveMainloopFwdSm90ILi2EN4cute5tupleIJNS5_1CILi1EEES8_S8_EEENS6_IJNS7_ILi128EEESA_NS7_ILi256EEEEEELi256ENS_12float_e4m3_tEfNS_4arch4Sm90ELb0ELb0ELb1ELb1ELb0ELb1ELb0ELb1ELb1ELb1ELb1ELb0EEENS1_21CollectiveEpilogueFwdINS6_IJSA_SB_SA_EEES9_NS_10bfloat16_tESF_Li256ELb1ELb1ELb1ELb1EEENS1_36VarlenDynamicPersistentTileSchedulerILi128ELi128ELi256ELi128ELb1ELb1ELb1ELb0ELb1ELb1EEEEEEEEEvNT_6ParamsE,@"STO_CUDA_ENTRY STV_DEFAULT"
_ZN7cutlass13device_kernelIN5flash11enable_sm90INS1_16FlashAttnFwdSm90INS1_25CollectiveMainloopFwdSm90ILi2EN4cute5tupleIJNS5_1CILi1EEES8_S8_EEENS6_IJNS7_ILi128EEESA_NS7_ILi256EEEEEELi256ENS_12float_e4m3_tEfNS_4arch4Sm90ELb0ELb0ELb1ELb1ELb0ELb1ELb0ELb1ELb1ELb1ELb1ELb0EEENS1_21CollectiveEpilogueFwdINS6_IJSA_SB_SA_EEES9_NS_10bfloat16_tESF_Li256ELb1ELb1ELb1ELb1EEENS1_36VarlenDynamicPersistentTileSchedulerILi128ELi128ELi256ELi128ELb1ELb1ELb1ELb0ELb1ELb1EEEEEEEEEvNT_6ParamsE:
[----:B------:R-:W-:Y:S01]  /*0000*/  LDC R1, c[0x0][0x37c] ;  /* 0x0000df00ff017b82 */ /* 0x000fe20000000800 */
[----:B------:R-:W-:Y:S05]  /*0010*/  EXIT ;  /* 0x000000000000794d */ /* 0x000fea0003800000 */
.L_x_2:
        /* <DEDUP_REMOVED lines=14> */
.L_x_11:


//--------------------- .text._ZN7cutlass13device_kernelIN5flash11enable_sm90INS1_16FlashAttnFwdSm90INS1_25CollectiveMainloopFwdSm90ILi2EN4cute5tupleIJNS5_1CILi1EEES8_S8_EEENS6_IJNS7_ILi128EEENS7_ILi64EEENS7_ILi256EEEEEELi256ENS_12float_e4m3_tEfNS_4arch4Sm90ELb0ELb1ELb1ELb0ELb0ELb0ELb0ELb1ELb1ELb1ELb1ELb0EEENS1_21CollectiveEpilogueFwdINS6_IJSA_SC_SB_EEES9_NS_10bfloat16_tESG_Li256ELb0ELb1ELb1ELb1EEENS1_19SingleTileSchedulerILb0ELb1ELb1ELi128EEEEEEEEEvNT_6ParamsE --------------------------
	.section	.text._ZN7cutlass13device_kernelIN5flash11enable_sm90INS1_16FlashAttnFwdSm90INS1_25CollectiveMainloopFwdSm90ILi2EN4cute5tupleIJNS5_1CILi1EEES8_S8_EEENS6_IJNS7_ILi128EEENS7_ILi64EEENS7_ILi256EEEEEELi256ENS_12float_e4m3_tEfNS_4arch4Sm90ELb0ELb1ELb1ELb0ELb0ELb0ELb0ELb1ELb1ELb1ELb1ELb0EEENS1_21CollectiveEpilogueFwdINS6_IJSA_SC_SB_EEES9_NS_10bfloat16_tESG_Li256ELb0ELb1ELb1ELb1EEENS1_19SingleTileSchedulerILb0ELb1ELb1ELi128EEEEEEEEEvNT_6ParamsE,"ax",@progbits
	.align	128
.text._ZN7cutlass13device_kernelIN5flash11enable_sm90INS1_16FlashAttnFwdSm90INS1_25CollectiveMainloopFwdSm90ILi2EN4cute5tupleIJNS5_1CILi1EEES8_S8_EEENS6_IJNS7_ILi128EEENS7_ILi64EEENS7_ILi256EEEEEELi256ENS_12float_e4m3_tEfNS_4arch4Sm90ELb0ELb1ELb1ELb0ELb0ELb0ELb0ELb1ELb1ELb1ELb1ELb0EEENS1_21CollectiveEpilogueFwdINS6_IJSA_SC_SB_EEES9_NS_10bfloat16_tESG_Li256ELb0ELb1ELb1ELb1EEENS1_19SingleTileSchedulerILb0ELb1ELb1ELi128EEEEEEEEEvNT_6ParamsE:
        .type           _ZN7cutlass13device_kernelIN5flash11enable_sm90INS1_16FlashAttnFwdSm90INS1_25CollectiveMainloopFwdSm90ILi2EN4cute5tupleIJNS5_1CILi1EEES8_S8_EEENS6_IJNS7_ILi128EEENS7_ILi64EEENS7_ILi256EEEEEELi256ENS_12float_e4m3_tEfNS_4arch4Sm90ELb0ELb1ELb1ELb0ELb0ELb0ELb0ELb1ELb1ELb1ELb1ELb0EEENS1_21CollectiveEpilogueFwdINS6_IJSA_SC_SB_EEES9_NS_10bfloat16_tESG_Li256ELb0ELb1ELb1ELb1EEENS1_19SingleTileSchedulerILb0ELb1ELb1ELi128EEEEEEEEEvNT_6ParamsE,@function
        .size           _ZN7cutlass13device_kernelIN5flash11enable_sm90INS1_16FlashAttnFwdSm90INS1_25CollectiveMainloopFwdSm90ILi2EN4cute5tupleIJNS5_1CILi1EEES8_S8_EEENS6_IJNS7_ILi128EEENS7_ILi64EEENS7_ILi256EEEEEELi256ENS_12float_e4m3_tEfNS_4arch4Sm90ELb0ELb1ELb1ELb0ELb0ELb0ELb0ELb1ELb1ELb1ELb1ELb0EEENS1_21CollectiveEpilogueFwdINS6_IJSA_SC_SB_EEES9_NS_10bfloat16_tESG_Li256ELb0ELb1ELb1ELb1EEENS1_19SingleTileSchedulerILb0ELb1ELb1ELi128EEEEEEEEEvNT_6ParamsE,(.L_x_12 - _ZN7cutlass13device_kernelIN5flash11enable_sm90INS1_16FlashAttnFwdSm90INS1_25CollectiveMainloopFwdSm90ILi2EN4cute5tupleIJNS5_1CILi1EEES8_S8_EEENS6_IJNS7_ILi128EEENS7_ILi64EEENS7_ILi256EEEEEELi256ENS_12float_e4m3_tEfNS_4arch4Sm90ELb0ELb1ELb1ELb0ELb0ELb0ELb0ELb1ELb1ELb1ELb1ELb0EEENS1_21CollectiveEpilogueFwdINS6_IJSA_SC_SB_EEES9_NS_10bfloat16_tESG_Li256ELb0ELb1ELb1ELb1EEENS1_19SingleTileSchedulerILb0ELb1ELb1ELi128EEEEEEEEEvNT_6ParamsE)
        .other          _ZN7cutlass13device_kernelIN5flash11enable_sm90INS1_16FlashAttnFwdSm90INS1_25CollectiveMainloopFwdSm90ILi2EN4cute5tupleIJNS5_1CILi1EEES8_S8_EEENS6_IJNS7_ILi128EEENS7_ILi64EEENS7_ILi256EEEEEELi256ENS_12float_e4m3_tEfNS_4arch4Sm90ELb0ELb1ELb1ELb0ELb0ELb0ELb0ELb1ELb1ELb1ELb1ELb0EEENS1_21CollectiveEpilogueFwdINS6_IJSA_SC_SB_EEES9_NS_10bfloat16_tESG_Li256ELb0ELb1ELb1ELb1EEENS1_19SingleTileSchedulerILb0ELb1ELb1ELi128EEEEEEEEEvNT_6ParamsE,@"STO_CUDA_ENTRY STV_DEFAULT"
_ZN7cutlass13device_kernelIN5flash11enable_sm90INS1_16FlashAttnFwdSm90INS1_25CollectiveMainloopFwdSm90ILi2EN4cute5tupleIJNS5_1CILi1EEES8_S8_EEENS6_IJNS7_ILi128EEENS7_ILi64EEENS7_ILi256EEEEEELi256ENS_12float_e4m3_tEfNS_4arch4Sm90ELb0ELb1ELb1ELb0ELb0ELb0ELb0ELb1ELb1ELb1ELb1ELb0EEENS1_21CollectiveEpilogueFwdINS6_IJSA_SC_SB_EEES9_NS_10bfloat16_tESG_Li256ELb0ELb1ELb1ELb1EEENS1_19SingleTileSchedulerILb0ELb1ELb1ELi128EEEEEEEEEvNT_6ParamsE:
[----:B------:R-:W-:Y:S01]  /*0000*/  LDC R1, c[0x0][0x37c] ;  /* 0x0000df00ff017b82 */ /* 0x000fe20000000800 */
[----:B------:R-:W-:Y:S05]  /*0010*/  EXIT ;  /* 0x000000000000794d */ /* 0x000fea0003800000 */
.L_x_3:
        /* <DEDUP_REMOVED lines=14> */
.L_x_12:


//--------------------- .text._ZN7cutlass13device_kernelIN5flash11enable_sm90INS1_16FlashAttnFwdSm90INS1_25CollectiveMainloopFwdSm90ILi2EN4cute5tupleIJNS5_1CILi1EEES8_S8_EEENS6_IJNS7_ILi128EEENS7_ILi64EEENS7_ILi256EEEEEELi256ENS_12float_e4m3_tEfNS_4arch4Sm90ELb0ELb1ELb1ELb1ELb0ELb0ELb0ELb1ELb1ELb1ELb1ELb0EEENS1_21CollectiveEpilogueFwdINS6_IJSA_SC_SB_EEES9_NS_10bfloat16_tESG_Li256ELb1ELb1ELb1ELb1EEENS1_36VarlenDynamicPersistentTileSchedulerILi128ELi64ELi256ELi128ELb1ELb1ELb1ELb1ELb0ELb1EEEEEEEEEvNT_6ParamsE --------------------------
	.section	.text._ZN7cutlass13device_kernelIN5flash11enable_sm90INS1_16FlashAttnFwdSm90INS1_25CollectiveMainloopFwdSm90ILi2EN4cute5tupleIJNS5_1CILi1EEES8_S8_EEENS6_IJNS7_ILi128EEENS7_ILi64EEENS7_ILi256EEEEEELi256ENS_12float_e4m3_tEfNS_4arch4Sm90ELb0ELb1ELb1ELb1ELb0ELb0ELb0ELb1ELb1ELb1ELb1ELb0EEENS1_21CollectiveEpilogueFwdINS6_IJSA_SC_SB_EEES9_NS_10bfloat16_tESG_Li256ELb1ELb1ELb1ELb1EEENS1_36VarlenDynamicPersistentTileSchedulerILi128ELi64ELi256ELi128ELb1ELb1ELb1ELb1ELb0ELb1EEEEEEEEEvNT_6ParamsE,"ax",@progbits
	.align	128
.text._ZN7cutlass13device_kernelIN5flash11enable_sm90INS1_16FlashAttnFwdSm90INS1_25CollectiveMainloopFwdSm90ILi2EN4cute5tupleIJNS5_1CILi1EEES8_S8_EEENS6_IJNS7_ILi128EEENS7_ILi64EEENS7_ILi256EEEEEELi256ENS_12float_e4m3_tEfNS_4arch4Sm90ELb0ELb1ELb1ELb1ELb0ELb0ELb0ELb1ELb1ELb1ELb1ELb0EEENS1_21CollectiveEpilogueFwdINS6_IJSA_SC_SB_EEES9_NS_10bfloat16_tESG_Li256ELb1ELb1ELb1ELb1EEENS1_36VarlenDynamicPersistentTileSchedulerILi128ELi64ELi256ELi128ELb1ELb1ELb1ELb1ELb0ELb1EEEEEEEEEvNT_6ParamsE:
        .type           _ZN7cutlass13device_kernelIN5flash11enable_sm90INS1_16FlashAttnFwdSm90INS1_25CollectiveMainloopFwdSm90ILi2EN4cute5tupleIJNS5_1CILi1EEES8_S8_EEENS6_IJNS7_ILi128EEENS7_ILi64EEENS7_ILi256EEEEEELi256ENS_12float_e4m3_tEfNS_4arch4Sm90ELb0ELb1ELb1ELb1ELb0ELb0ELb0ELb1ELb1ELb1ELb1ELb0EEENS1_21CollectiveEpilogueFwdINS6_IJSA_SC_SB_EEES9_NS_10bfloat16_tESG_Li256ELb1ELb1ELb1ELb1EEENS1_36VarlenDynamicPersistentTileSchedulerILi128ELi64ELi256ELi128ELb1ELb1ELb1ELb1ELb0ELb1EEEEEEEEEvNT_6ParamsE,@function
        .size           _ZN7cutlass13device_kernelIN5flash11enable_sm90INS1_16FlashAttnFwdSm90INS1_25CollectiveMainloopFwdSm90ILi2EN4cute5tupleIJNS5_1CILi1EEES8_S8_EEENS6_IJNS7_ILi128EEENS7_ILi64EEENS7_ILi256EEEEEELi256ENS_12float_e4m3_tEfNS_4arch4Sm90ELb0ELb1ELb1ELb1ELb0ELb0ELb0ELb1ELb1ELb1ELb1ELb0EEENS1_21CollectiveEpilogueFwdINS6_IJSA_SC_SB_EEES9_NS_10bfloat16_tESG_Li256ELb1ELb1ELb1ELb1EEENS1_36VarlenDynamicPersistentTileSchedulerILi128ELi64ELi256ELi128ELb1ELb1ELb1ELb1ELb0ELb1EEEEEEEEEvNT_6ParamsE,(.L_x_13 - _ZN7cutlass13device_kernelIN5flash11enable_sm90INS1_16FlashAttnFwdSm90INS1_25CollectiveMainloopFwdSm90ILi2EN4cute5tupleIJNS5_1CILi1EEES8_S8_EEENS6_IJNS7_ILi128EEENS7_ILi64EEENS7_ILi256EEEEEELi256ENS_12float_e4m3_tEfNS_4arch4Sm90ELb0ELb1ELb1ELb1ELb0ELb0ELb0ELb1ELb1ELb1ELb1ELb0EEENS1_21CollectiveEpilogueFwdINS6_IJSA_SC_SB_EEES9_NS_10bfloat16_tESG_Li256ELb1ELb1ELb1ELb1EEENS1_36VarlenDynamicPersistentTileSchedulerILi128ELi64ELi256ELi128ELb1ELb1ELb1ELb1ELb0ELb1EEEEEEEEEvNT_6ParamsE)
        .other          _ZN7cutlass13device_kernelIN5flash11enable_sm90INS1_16FlashAttnFwdSm90INS1_25CollectiveMainloopFwdSm90ILi2EN4cute5tupleIJNS5_1CILi1EEES8_S8_EEENS6_IJNS7_ILi128EEENS7_ILi64EEENS7_ILi256EEEEEELi256ENS_12float_e4m3_tEfNS_4arch4Sm90ELb0ELb1ELb1ELb1ELb0ELb0ELb0ELb1ELb1ELb1ELb1ELb0EEENS1_21CollectiveEpilogueFwdINS6_IJSA_SC_SB_EEES9_NS_10bfloat16_tESG_Li256ELb1ELb1ELb1ELb1EEENS1_36VarlenDynamicPersistentTileSchedulerILi128ELi64ELi256ELi128ELb1ELb1ELb1ELb1ELb0ELb1EEEEEEEEEvNT_6ParamsE,@"STO_CUDA_ENTRY STV_DEFAULT"
_ZN7cutlass13device_kernelIN5flash11enable_sm90INS1_16FlashAttnFwdSm90INS1_25CollectiveMainloopFwdSm90ILi2EN4cute5tupleIJNS5_1CILi1EEES8_S8_EEENS6_IJNS7_ILi128EEENS7_ILi64EEENS7_ILi256EEEEEELi256ENS_12float_e4m3_tEfNS_4arch4Sm90ELb0ELb1ELb1ELb1ELb0ELb0ELb0ELb1ELb1ELb1ELb1ELb0EEENS1_21CollectiveEpilogueFwdINS6_IJSA_SC_SB_EEES9_NS_10bfloat16_tESG_Li256ELb1ELb1ELb1ELb1EEENS1_36VarlenDynamicPersistentTileSchedulerILi128ELi64ELi256ELi128ELb1ELb1ELb1ELb1ELb0ELb1EEEEEEEEEvNT_6ParamsE:
[----:B------:R-:W-:Y:S01]  /*0000*/  LDC R1, c[0x0][0x37c] ;  /* 0x0000df00ff017b82 */ /* 0x000fe20000000800 */
[----:B------:R-:W-:Y:S05]  /*0010*/  EXIT ;  /* 0x000000000000794d */ /* 0x000fea0003800000 */
.L_x_4:
        /* <DEDUP_REMOVED lines=14> */
.L_x_13:


//--------------------- .text._ZN7cutlass13device_kernelIN5flash11enable_sm90INS1_16FlashAttnFwdSm90INS1_25CollectiveMainloopFwdSm90ILi2EN4cute5tupleIJNS5_1CILi1EEES8_S8_EEENS6_IJNS7_ILi128EEENS7_ILi64EEENS7_ILi256EEEEEELi256ENS_12float_e4m3_tEfNS_4arch4Sm90ELb0ELb1ELb1ELb1ELb0ELb1ELb0ELb1ELb1ELb1ELb1ELb0EEENS1_21CollectiveEpilogueFwdINS6_IJSA_SC_SB_EEES9_NS_10bfloat16_tESG_Li256ELb1ELb1ELb1ELb1EEENS1_36VarlenDynamicPersistentTileSchedulerILi128ELi64ELi256ELi128ELb1ELb1ELb1ELb1ELb0ELb1EEEEEEEEEvNT_6ParamsE --------------------------
	.section	.text._ZN7cutlass13device_kernelIN5flash11enable_sm90INS1_16FlashAttnFwdSm90INS1_25CollectiveMainloopFwdSm90ILi2EN4cute5tupleIJNS5_1CILi1EEES8_S8_EEENS6_IJNS7_ILi128EEENS7_ILi64EEENS7_ILi256EEEEEELi256ENS_12float_e4m3_tEfNS_4arch4Sm90ELb0ELb1ELb1ELb1ELb0ELb1ELb0ELb1ELb1ELb1ELb1ELb0EEENS1_21CollectiveEpilogueFwdINS6_IJSA_SC_SB_EEES9_NS_10bfloat16_tESG_Li256ELb1ELb1ELb1ELb1EEENS1_36VarlenDynamicPersistentTileSchedulerILi128ELi64ELi256ELi128ELb1ELb1ELb1ELb1ELb0ELb1EEEEEEEEEvNT_6ParamsE,"ax",@progbits
	.align	128
.text._ZN7cutlass13device_kernelIN5flash11enable_sm90INS1_16FlashAttnFwdSm90INS1_25CollectiveMainloopFwdSm90ILi2EN4cute5tupleIJNS5_1CILi1EEES8_S8_EEENS6_IJNS7_ILi128EEENS7_ILi64EEENS7_ILi256EEEEEELi256ENS_12float_e4m3_tEfNS_4arch4Sm90ELb0ELb1ELb1ELb1ELb0ELb1ELb0ELb1ELb1ELb1ELb1ELb0EEENS1_21CollectiveEpilogueFwdINS6_IJSA_SC_SB_EEES9_NS_10bfloat16_tESG_Li256ELb1ELb1ELb1ELb1EEENS1_36VarlenDynamicPersistentTileSchedulerILi128ELi64ELi256ELi128ELb1ELb1ELb1ELb1ELb0ELb1EEEEEEEEEvNT_6ParamsE:
        .type           _ZN7cutlass13device_kernelIN5flash11enable_sm90INS1_16FlashAttnFwdSm90INS1_25CollectiveMainloopFwdSm90ILi2EN4cute5tupleIJNS5_1CILi1EEES8_S8_EEENS6_IJNS7_ILi128EEENS7_ILi64EEENS7_ILi256EEEEEELi256ENS_12float_e4m3_tEfNS_4arch4Sm90ELb0ELb1ELb1ELb1ELb0ELb1ELb0ELb1ELb1ELb1ELb1ELb0EEENS1_21CollectiveEpilogueFwdINS6_IJSA_SC_SB_EEES9_NS_10bfloat16_tESG_Li256ELb1ELb1ELb1ELb1EEENS1_36VarlenDynamicPersistentTileSchedulerILi128ELi64ELi256ELi128ELb1ELb1ELb1ELb1ELb0ELb1EEEEEEEEEvNT_6ParamsE,@function
        .size           _ZN7cutlass13device_kernelIN5flash11enable_sm90INS1_16FlashAttnFwdSm90INS1_25CollectiveMainloopFwdSm90ILi2EN4cute5tupleIJNS5_1CILi1EEES8_S8_EEENS6_IJNS7_ILi128EEENS7_ILi64EEENS7_ILi256EEEEEELi256ENS_12float_e4m3_tEfNS_4arch4Sm90ELb0ELb1ELb1ELb1ELb0ELb1ELb0ELb1ELb1ELb1ELb1ELb0EEENS1_21CollectiveEpilogueFwdINS6_IJSA_SC_SB_EEES9_NS_10bfloat16_tESG_Li256ELb1ELb1ELb1ELb1EEENS1_36VarlenDynamicPersistentTileSchedulerILi128ELi64ELi256ELi128ELb1ELb1ELb1ELb1ELb0ELb1EEEEEEEEEvNT_6ParamsE,(.L_x_14 - _ZN7cutlass13device_kernelIN5flash11enable_sm90INS1_16FlashAttnFwdSm90INS1_25CollectiveMainloopFwdSm90ILi2EN4cute5tupleIJNS5_1CILi1EEES8_S8_EEENS6_IJNS7_ILi128EEENS7_ILi64EEENS7_ILi256EEEEEELi256ENS_12float_e4m3_tEfNS_4arch4Sm90ELb0ELb1ELb1ELb1ELb0ELb1ELb0ELb1ELb1ELb1ELb1ELb0EEENS1_21CollectiveEpilogueFwdINS6_IJSA_SC_SB_EEES9_NS_10bfloat16_tESG_Li256ELb1ELb1ELb1ELb1EEENS1_36VarlenDynamicPersistentTileSchedulerILi128ELi64ELi256ELi128ELb1ELb1ELb1ELb1ELb0ELb1EEEEEEEEEvNT_6ParamsE)
        .other          _ZN7cutlass13device_kernelIN5flash11enable_sm90INS1_16FlashAttnFwdSm90INS1_25CollectiveMainloopFwdSm90ILi2EN4cute5tupleIJNS5_1CILi1EEES8_S8_EEENS6_IJNS7_ILi128EEENS7_ILi64EEENS7_ILi256EEEEEELi256ENS_12float_e4m3_tEfNS_4arch4Sm90ELb0ELb1ELb1ELb1ELb0ELb1ELb0ELb1ELb1ELb1ELb1ELb0EEENS1_21CollectiveEpilogueFwdINS6_IJSA_SC_SB_EEES9_NS_10bfloat16_tESG_Li256ELb1ELb1ELb1ELb1EEENS1_36VarlenDynamicPersistentTileSchedulerILi128ELi64ELi256ELi128ELb1ELb1ELb1ELb1ELb0ELb1EEEEEEEEEvNT_6ParamsE,@"STO_CUDA_ENTRY STV_DEFAULT"
_ZN7cutlass13device_kernelIN5flash11enable_sm90INS1_16FlashAttnFwdSm90INS1_25CollectiveMainloopFwdSm90ILi2EN4cute5tupleIJNS5_1CILi1EEES8_S8_EEENS6_IJNS7_ILi128EEENS7_ILi64EEENS7_ILi256EEEEEELi256ENS_12float_e4m3_tEfNS_4arch4Sm90ELb0ELb1ELb1ELb1ELb0ELb1ELb0ELb1ELb1ELb1ELb1ELb0EEENS1_21CollectiveEpilogueFwdINS6_IJSA_SC_SB_EEES9_NS_10bfloat16_tESG_Li256ELb1ELb1ELb1ELb1EEENS1_36VarlenDynamicPersistentTileSchedulerILi128ELi64ELi256ELi128ELb1ELb1ELb1ELb1ELb0ELb1EEEEEEEEEvNT_6ParamsE:
[----:B------:R-:W-:Y:S01]  /*0000*/  LDC R1, c[0x0][0x37c] ;  /* 0x0000df00ff017b82 */ /* 0x000fe20000000800 */
[----:B------:R-:W-:Y:S05]  /*0010*/  EXIT ;  /* 0x000000000000794d */ /* 0x000fea0003800000 */
.L_x_5:
        /* <DEDUP_REMOVED lines=14> */
.L_x_14:


//--------------------- .text._ZN7cutlass13device_kernelIN5flash11enable_sm90INS1_16FlashAttnFwdSm90INS1_25CollectiveMainloopFwdSm90ILi2EN4cute5tupleIJNS5_1CILi1EEES8_S8_EEENS6_IJNS7_ILi128EEESA_NS7_ILi256EEEEEELi256ENS_12float_e4m3_tEfNS_4arch4Sm90ELb1ELb0ELb1ELb0ELb0ELb0ELb0ELb1ELb1ELb1ELb1ELb0EEENS1_21CollectiveEpilogueFwdINS6_IJSA_SB_SA_EEES9_NS_10bfloat16_tESF_Li256ELb0ELb1ELb1ELb1EEENS1_19SingleTileSchedulerILb0ELb1ELb1ELi128EEEEEEEEEvNT_6ParamsE --------------------------
	.section	.text._ZN7cutlass13device_kernelIN5flash11enable_sm90INS1_16FlashAttnFwdSm90INS1_25CollectiveMainloopFwdSm90ILi2EN4cute5tupleIJNS5_1CILi1EEES8_S8_EEENS6_IJNS7_ILi128EEESA_NS7_ILi256EEEEEELi256ENS_12float_e4m3_tEfNS_4arch4Sm90ELb1ELb0ELb1ELb0ELb0ELb0ELb0ELb1ELb1ELb1ELb1ELb0EEENS1_21CollectiveEpilogueFwdINS6_IJSA_SB_SA_EEES9_NS_10bfloat16_tESF_Li256ELb0ELb1ELb1ELb1EEENS1_19SingleTileSchedulerILb0ELb1ELb1ELi128EEEEEEEEEvNT_6ParamsE,"ax",@progbits
	.align	128
.text._ZN7cutlass13device_kernelIN5flash11enable_sm90INS1_16FlashAttnFwdSm90INS1_25CollectiveMainloopFwdSm90ILi2EN4cute5tupleIJNS5_1CILi1EEES8_S8_EEENS6_IJNS7_ILi128EEESA_NS7_ILi256EEEEEELi256ENS_12float_e4m3_tEfNS_4arch4Sm90ELb1ELb0ELb1ELb0ELb0ELb0ELb0ELb1ELb1ELb1ELb1ELb0EEENS1_21CollectiveEpilogueFwdINS6_IJSA_SB_SA_EEES9_NS_10bfloat16_tESF_Li256ELb0ELb1ELb1ELb1EEENS1_19SingleTileSchedulerILb0ELb1ELb1ELi128EEEEEEEEEvNT_6ParamsE:
        .type           _ZN7cutlass13device_kernelIN5flash11enable_sm90INS1_16FlashAttnFwdSm90INS1_25CollectiveMainloopFwdSm90ILi2EN4cute5tupleIJNS5_1CILi1EEES8_S8_EEENS6_IJNS7_ILi128EEESA_NS7_ILi256EEEEEELi256ENS_12float_e4m3_tEfNS_4arch4Sm90ELb1ELb0ELb1ELb0ELb0ELb0ELb0ELb1ELb1ELb1ELb1ELb0EEENS1_21CollectiveEpilogueFwdINS6_IJSA_SB_SA_EEES9_NS_10bfloat16_tESF_Li256ELb0ELb1ELb1ELb1EEENS1_19SingleTileSchedulerILb0ELb1ELb1ELi128EEEEEEEEEvNT_6ParamsE,@function
        .size           _ZN7cutlass13device_kernelIN5flash11enable_sm90INS1_16FlashAttnFwdSm90INS1_25CollectiveMainloopFwdSm90ILi2EN4cute5tupleIJNS5_1CILi1EEES8_S8_EEENS6_IJNS7_ILi128EEESA_NS7_ILi256EEEEEELi256ENS_12float_e4m3_tEfNS_4arch4Sm90ELb1ELb0ELb1ELb0ELb0ELb0ELb0ELb1ELb1ELb1ELb1ELb0EEENS1_21CollectiveEpilogueFwdINS6_IJSA_SB_SA_EEES9_NS_10bfloat16_tESF_Li256ELb0ELb1ELb1ELb1EEENS1_19SingleTileSchedulerILb0ELb1ELb1ELi128EEEEEEEEEvNT_6ParamsE,(.L_x_15 - _ZN7cutlass13device_kernelIN5flash11enable_sm90INS1_16FlashAttnFwdSm90INS1_25CollectiveMainloopFwdSm90ILi2EN4cute5tupleIJNS5_1CILi1EEES8_S8_EEENS6_IJNS7_ILi128EEESA_NS7_ILi256EEEEEELi256ENS_12float_e4m3_tEfNS_4arch4Sm90ELb1ELb0ELb1ELb0ELb0ELb0ELb0ELb1ELb1ELb1ELb1ELb0EEENS1_21CollectiveEpilogueFwdINS6_IJSA_SB_SA_EEES9_NS_10bfloat16_tESF_Li256ELb0ELb1ELb1ELb1EEENS1_19SingleTileSchedulerILb0ELb1ELb1ELi128EEEEEEEEEvNT_6ParamsE)
        .other          _ZN7cutlass13device_kernelIN5flash11enable_sm90INS1_16FlashAttnFwdSm90INS1_25CollectiveMainloopFwdSm90ILi2EN4cute5tupleIJNS5_1CILi1EEES8_S8_EEENS6_IJNS7_ILi128EEESA_NS7_ILi256EEEEEELi256ENS_12float_e4m3_tEfNS_4arch4Sm90ELb1ELb0ELb1ELb0ELb0ELb0ELb0ELb1ELb1ELb1ELb1ELb0EEENS1_21CollectiveEpilogueFwdINS6_IJSA_SB_SA_EEES9_NS_10bfloat16_tESF_Li256ELb0ELb1ELb1ELb1EEENS1_19SingleTileSchedulerILb0ELb1ELb1ELi128EEEEEEEEEvNT_6ParamsE,@"STO_CUDA_ENTRY STV_DEFAULT"
_ZN7cutlass13device_kernelIN5flash11enable_sm90INS1_16FlashAttnFwdSm90INS1_25CollectiveMainloopFwdSm90ILi2EN4cute5tupleIJNS5_1CILi1EEES8_S8_EEENS6_IJNS7_ILi128EEESA_NS7_ILi256EEEEEELi256ENS_12float_e4m3_tEfNS_4arch4Sm90ELb1ELb0ELb1ELb0ELb0ELb0ELb0ELb1ELb1ELb1ELb1ELb0EEENS1_21CollectiveEpilogueFwdINS6_IJSA_SB_SA_EEES9_NS_10bfloat16_tESF_Li256ELb0ELb1ELb1ELb1EEENS1_19SingleTileSchedulerILb0ELb1ELb1ELi128EEEEEEEEEvNT_6ParamsE:
[----:B------:R-:W-:Y:S01]  /*0000*/  LDC R1, c[0x0][0x37c] ;  /* 0x0000df00ff017b82 */ /* 0x000fe20000000800 */
[----:B------:R-:W-:Y:S05]  /*0010*/  EXIT ;  /* 0x000000000000794d */ /* 0x000fea0003800000 */
.L_x_6:
        /* <DEDUP_REMOVED lines=14> */
.L_x_15:


//--------------------- .text._ZN7cutlass13device_kernelIN5flash11enable_sm90INS1_16FlashAttnFwdSm90INS1_25CollectiveMainloopFwdSm90ILi2EN4cute5tupleIJNS5_1CILi1EEES8_S8_EEENS6_IJNS7_ILi128EEESA_NS7_ILi256EEEEEELi256ENS_12float_e4m3_tEfNS_4arch4Sm90ELb1ELb0ELb1ELb1ELb0ELb0ELb0ELb1ELb1ELb1ELb1ELb0EEENS1_21CollectiveEpilogueFwdINS6_IJSA_SB_SA_EEES9_NS_10bfloat16_tESF_Li256ELb1ELb1ELb1ELb1EEENS1_36VarlenDynamicPersistentTileSchedulerILi128ELi128ELi256ELi128ELb1ELb1ELb1ELb1ELb1ELb1EEEEEEEEEvNT_6ParamsE --------------------------
	.section	.text._ZN7cutlass13device_kernelIN5flash11enable_sm90INS1_16FlashAttnFwdSm90INS1_25CollectiveMainloopFwdSm90ILi2EN4cute5tupleIJNS5_1CILi1EEES8_S8_EEENS6_IJNS7_ILi128EEESA_NS7_ILi256EEEEEELi256ENS_12float_e4m3_tEfNS_4arch4Sm90ELb1ELb0ELb1ELb1ELb0ELb0ELb0ELb1ELb1ELb1ELb1ELb0EEENS1_21CollectiveEpilogueFwdINS6_IJSA_SB_SA_EEES9_NS_10bfloat16_tESF_Li256ELb1ELb1ELb1ELb1EEENS1_36VarlenDynamicPersistentTileSchedulerILi128ELi128ELi256ELi128ELb1ELb1ELb1ELb1ELb1ELb1EEEEEEEEEvNT_6ParamsE,"ax",@progbits
	.align	128
.text._ZN7cutlass13device_kernelIN5flash11enable_sm90INS1_16FlashAttnFwdSm90INS1_25CollectiveMainloopFwdSm90ILi2EN4cute5tupleIJNS5_1CILi1EEES8_S8_EEENS6_IJNS7_ILi128EEESA_NS7_ILi256EEEEEELi256ENS_12float_e4m3_tEfNS_4arch4Sm90ELb1ELb0ELb1ELb1ELb0ELb0ELb0ELb1ELb1ELb1ELb1ELb0EEENS1_21CollectiveEpilogueFwdINS6_IJSA_SB_SA_EEES9_NS_10bfloat16_tESF_Li256ELb1ELb1ELb1ELb1EEENS1_36VarlenDynamicPersistentTileSchedulerILi128ELi128ELi256ELi128ELb1ELb1ELb1ELb1ELb1ELb1EEEEEEEEEvNT_6ParamsE:
        .type           _ZN7cutlass13device_kernelIN5flash11enable_sm90INS1_16FlashAttnFwdSm90INS1_25CollectiveMainloopFwdSm90ILi2EN4cute5tupleIJNS5_1CILi1EEES8_S8_EEENS6_IJNS7_ILi128EEESA_NS7_ILi256EEEEEELi256ENS_12float_e4m3_tEfNS_4arch4Sm90ELb1ELb0ELb1ELb1ELb0ELb0ELb0ELb1ELb1ELb1ELb1ELb0EEENS1_21CollectiveEpilogueFwdINS6_IJSA_SB_SA_EEES9_NS_10bfloat16_tESF_Li256ELb1ELb1ELb1ELb1EEENS1_36VarlenDynamicPersistentTileSchedulerILi128ELi128ELi256ELi128ELb1ELb1ELb1ELb1ELb1ELb1EEEEEEEEEvNT_6ParamsE,@function
        .size           _ZN7cutlass13device_kernelIN5flash11enable_sm90INS1_16FlashAttnFwdSm90INS1_25CollectiveMainloopFwdSm90ILi2EN4cute5tupleIJNS5_1CILi1EEES8_S8_EEENS6_IJNS7_ILi128EEESA_NS7_ILi256EEEEEELi256ENS_12float_e4m3_tEfNS_4arch4Sm90ELb1ELb0ELb1ELb1ELb0ELb0ELb0ELb1ELb1ELb1ELb1ELb0EEENS1_21CollectiveEpilogueFwdINS6_IJSA_SB_SA_EEES9_NS_10bfloat16_tESF_Li256ELb1ELb1ELb1ELb1EEENS1_36VarlenDynamicPersistentTileSchedulerILi128ELi128ELi256ELi128ELb1ELb1ELb1ELb1ELb1ELb1EEEEEEEEEvNT_6ParamsE,(.L_x_16 - _ZN7cutlass13device_kernelIN5flash11enable_sm90INS1_16FlashAttnFwdSm90INS1_25CollectiveMainloopFwdSm90ILi2EN4cute5tupleIJNS5_1CILi1EEES8_S8_EEENS6_IJNS7_ILi128EEESA_NS7_ILi256EEEEEELi256ENS_12float_e4m3_tEfNS_4arch4Sm90ELb1ELb0ELb1ELb1ELb0ELb0ELb0ELb1ELb1ELb1ELb1ELb0EEENS1_21CollectiveEpilogueFwdINS6_IJSA_SB_SA_EEES9_NS_10bfloat16_tESF_Li256ELb1ELb1ELb1ELb1EEENS1_36VarlenDynamicPersistentTileSchedulerILi128ELi128ELi256ELi128ELb1ELb1ELb1ELb1ELb1ELb1EEEEEEEEEvNT_6ParamsE)
        .other          _ZN7cutlass13device_kernelIN5flash11enable_sm90INS1_16FlashAttnFwdSm90INS1_25CollectiveMainloopFwdSm90ILi2EN4cute5tupleIJNS5_1CILi1EEES8_S8_EEENS6_IJNS7_ILi128EEESA_NS7_ILi256EEEEEELi256ENS_12float_e4m3_tEfNS_4arch4Sm90ELb1ELb0ELb1ELb1ELb0ELb0ELb0ELb1ELb1ELb1ELb1ELb0EEENS1_21CollectiveEpilogueFwdINS6_IJSA_SB_SA_EEES9_NS_10bfloat16_tESF_Li256ELb1ELb1ELb1ELb1EEENS1_36VarlenDynamicPersistentTileSchedulerILi128ELi128ELi256ELi128ELb1ELb1ELb1ELb1ELb1ELb1EEEEEEEEEvNT_6ParamsE,@"STO_CUDA_ENTRY STV_DEFAULT"
_ZN7cutlass13device_kernelIN5flash11enable_sm90INS1_16FlashAttnFwdSm90INS1_25CollectiveMainloopFwdSm90ILi2EN4cute5tupleIJNS5_1CILi1EEES8_S8_EEENS6_IJNS7_ILi128EEESA_NS7_ILi256EEEEEELi256ENS_12float_e4m3_tEfNS_4arch4Sm90ELb1ELb0ELb1ELb1ELb0ELb0ELb0ELb1ELb1ELb1ELb1ELb0EEENS1_21CollectiveEpilogueFwdINS6_IJSA_SB_SA_EEES9_NS_10bfloat16_tESF_Li256ELb1ELb1ELb1ELb1EEENS1_36VarlenDynamicPersistentTileSchedulerILi128ELi128ELi256ELi128ELb1ELb1ELb1ELb1ELb1ELb1EEEEEEEEEvNT_6ParamsE:
[----:B------:R-:W-:Y:S01]  /*0000*/  LDC R1, c[0x0][0x37c] ;  /* 0x0000df00ff017b82 */ /* 0x000fe20000000800 */
[----:B------:R-:W-:Y:S05]  /*0010*/  EXIT ;  /* 0x000000000000794d */ /* 0x000fea0003800000 */
.L_x_7:
        /* <DEDUP_REMOVED lines=14> */
.L_x_16:


//--------------------- .text._ZN7cutlass13device_kernelIN5flash11enable_sm90INS1_16FlashAttnFwdSm90INS1_25CollectiveMainloopFwdSm90ILi2EN4cute5tupleIJNS5_1CILi1EEES8_S8_EEENS6_IJNS7_ILi128EEESA_NS7_ILi256EEEEEELi256ENS_12float_e4m3_tEfNS_4arch4Sm90ELb1ELb0ELb1ELb1ELb0ELb1ELb0ELb1ELb1ELb1ELb1ELb0EEENS1_21CollectiveEpilogueFwdINS6_IJSA_SB_SA_EEES9_NS_10bfloat16_tESF_Li256ELb1ELb1ELb1ELb1EEENS1_36VarlenDynamicPersistentTileSchedulerILi128ELi128ELi256ELi128ELb1ELb1ELb1ELb1ELb1ELb1EEEEEEEEEvNT_6ParamsE --------------------------
	.section	.text._ZN7cutlass13device_kernelIN5flash11enable_sm90INS1_16FlashAttnFwdSm90INS1_25CollectiveMainloopFwdSm90ILi2EN4cute5tupleIJNS5_1CILi1EEES8_S8_EEENS6_IJNS7_ILi128EEESA_NS7_ILi256EEEEEELi256ENS_12float_e4m3_tEfNS_4arch4Sm90ELb1ELb0ELb1ELb1ELb0ELb1ELb0ELb1ELb1ELb1ELb1ELb0EEENS1_21CollectiveEpilogueFwdINS6_IJSA_SB_SA_EEES9_NS_10bfloat16_tESF_Li256ELb1ELb1ELb1ELb1EEENS1_36VarlenDynamicPersistentTileSchedulerILi128ELi128ELi256ELi128ELb1ELb1ELb1ELb1ELb1ELb1EEEEEEEEEvNT_6ParamsE,"ax",@progbits
	.align	128
.text._ZN7cutlass13device_kernelIN5flash11enable_sm90INS1_16FlashAttnFwdSm90INS1_25CollectiveMainloopFwdSm90ILi2EN4cute5tupleIJNS5_1CILi1EEES8_S8_EEENS6_IJNS7_ILi128EEESA_NS7_ILi256EEEEEELi256ENS_12float_e4m3_tEfNS_4arch4Sm90ELb1ELb0ELb1ELb1ELb0ELb1ELb0ELb1ELb1ELb1ELb1ELb0EEENS1_21CollectiveEpilogueFwdINS6_IJSA_SB_SA_EEES9_NS_10bfloat16_tESF_Li256ELb1ELb1ELb1ELb1EEENS1_36VarlenDynamicPersistentTileSchedulerILi128ELi128ELi256ELi128ELb1ELb1ELb1ELb1ELb1ELb1EEEEEEEEEvNT_6ParamsE:
        .type           _ZN7cutlass13device_kernelIN5flash11enable_sm90INS1_16FlashAttnFwdSm90INS1_25CollectiveMainloopFwdSm90ILi2EN4cute5tupleIJNS5_1CILi1EEES8_S8_EEENS6_IJNS7_ILi128EEESA_NS7_ILi256EEEEEELi256ENS_12float_e4m3_tEfNS_4arch4Sm90ELb1ELb0ELb1ELb1ELb0ELb1ELb0ELb1ELb1ELb1ELb1ELb0EEENS1_21CollectiveEpilogueFwdINS6_IJSA_SB_SA_EEES9_NS_10bfloat16_tESF_Li256ELb1ELb1ELb1ELb1EEENS1_36VarlenDynamicPersistentTileSchedulerILi128ELi128ELi256ELi128ELb1ELb1ELb1ELb1ELb1ELb1EEEEEEEEEvNT_6ParamsE,@function
        .size           _ZN7cutlass13device_kernelIN5flash11enable_sm90INS1_16FlashAttnFwdSm90INS1_25CollectiveMainloopFwdSm90ILi2EN4cute5tupleIJNS5_1CILi1EEES8_S8_EEENS6_IJNS7_ILi128EEESA_NS7_ILi256EEEEEELi256ENS_12float_e4m3_tEfNS_4arch4Sm90ELb1ELb0ELb1ELb1ELb0ELb1ELb0ELb1ELb1ELb1ELb1ELb0EEENS1_21CollectiveEpilogueFwdINS6_IJSA_SB_SA_EEES9_NS_10bfloat16_tESF_Li256ELb1ELb1ELb1ELb1EEENS1_36VarlenDynamicPersistentTileSchedulerILi128ELi128ELi256ELi128ELb1ELb1ELb1ELb1ELb1ELb1EEEEEEEEEvNT_6ParamsE,(.L_x_17 - _ZN7cutlass13device_kernelIN5flash11enable_sm90INS1_16FlashAttnFwdSm90INS1_25CollectiveMainloopFwdSm90ILi2EN4cute5tupleIJNS5_1CILi1EEES8_S8_EEENS6_IJNS7_ILi128EEESA_NS7_ILi256EEEEEELi256ENS_12float_e4m3_tEfNS_4arch4Sm90ELb1ELb0ELb1ELb1ELb0ELb1ELb0ELb1ELb1ELb1ELb1ELb0EEENS1_21CollectiveEpilogueFwdINS6_IJSA_SB_SA_EEES9_NS_10bfloat16_tESF_Li256ELb1ELb1ELb1ELb1EEENS1_36VarlenDynamicPersistentTileSchedulerILi128ELi128ELi256ELi128ELb1ELb1ELb1ELb1ELb1ELb1EEEEEEEEEvNT_6ParamsE)
        .other          _ZN7cutlass13device_kernelIN5flash11enable_sm90INS1_16FlashAttnFwdSm90INS1_25CollectiveMainloopFwdSm90ILi2EN4cute5tupleIJNS5_1CILi1EEES8_S8_EEENS6_IJNS7_ILi128EEESA_NS7_ILi256EEEEEELi256ENS_12float_e4m3_tEfNS_4arch4Sm90ELb1ELb0ELb1ELb1ELb0ELb1ELb0ELb1ELb1ELb1ELb1ELb0EEENS1_21CollectiveEpilogueFwdINS6_IJSA_SB_SA_EEES9_NS_10bfloat16_tESF_Li256ELb1ELb1ELb1ELb1EEENS1_36VarlenDynamicPersistentTileSchedulerILi128ELi128ELi256ELi128ELb1ELb1ELb1ELb1ELb1ELb1EEEEEEEEEvNT_6ParamsE,@"STO_CUDA_ENTRY STV_DEFAULT"
_ZN7cutlass13device_kernelIN5flash11enable_sm90INS1_16FlashAttnFwdSm90INS1_25CollectiveMainloopFwdSm90ILi2EN4cute5tupleIJNS5_1CILi1EEES8_S8_EEENS6_IJNS7_ILi128EEESA_NS7_ILi256EEEEEELi256ENS_12float_e4m3_tEfNS_4arch4Sm90ELb1ELb0ELb1ELb1ELb0ELb1ELb0ELb1ELb1ELb1ELb1ELb0EEENS1_21CollectiveEpilogueFwdINS6_IJSA_SB_SA_EEES9_NS_10bfloat16_tESF_Li256ELb1ELb1ELb1ELb1EEENS1_36VarlenDynamicPersistentTileSchedulerILi128ELi128ELi256ELi128ELb1ELb1ELb1ELb1ELb1ELb1EEEEEEEEEvNT_6ParamsE:
[----:B------:R-:W-:Y:S01]  /*0000*/  LDC R1, c[0x0][0x37c] ;  /* 0x0000df00ff017b82 */ /* 0x000fe20000000800 */
[----:B------:R-:W-:Y:S05]  /*0010*/  EXIT ;  /* 0x000000000000794d */ /* 0x000fea0003800000 */
.L_x_8:
        /* <DEDUP_REMOVED lines=14> */
.L_x_17:


//--------------------- .nv.shared.reserved.0     --------------------------
	.section	.nv.shared.reserved.0,"aw",@nobits
	.weak		__nv_reservedSMEM_offset_0_alias
	.size		__nv_reservedSMEM_offset_0_alias, 0, 64
	.other		__nv_reservedSMEM_offset_0_alias,@"STO_CUDA_RESERVED_SHARED STV_DEFAULT"
__nv_reservedSMEM_offset_0_alias:
	.zero		0
	.zero		64


//--------------------- .nv.global                --------------------------
	.section	.nv.global,"aw",@nobits
.nv.global:
	.type		_ZN80_INTERNAL_60eafe87_44_flash_fwd_hdim256_e4m3_split_softcap_sm90_cu_e763cb1e_30564cute1_E,@object
	.size		_ZN80_INTERNAL_60eafe87_44_flash_fwd_hdim256_e4m3_split_softcap_sm90_cu_e763cb1e_30564cute1_E,(_ZN80_INTERNAL_60eafe87_44_flash_fwd_hdim256_e4m3_split_softcap_sm90_cu_e763cb1e_30564cuda3std3__45__cpo6cbeginE - _ZN80_INTERNAL_60eafe87_44_flash_fwd_hdim256_e4m3_split_softcap_sm90_cu_e763cb1e_30564cute1_E)
_ZN80_INTERNAL_60eafe87_44_flash_fwd_hdim256_e4m3_split_softcap_sm90_cu_e763cb1e_30564cute1_E:
	.zero		1
	.type		_ZN80_INTERNAL_60eafe87_44_flash_fwd_hdim256_e4m3_split_softcap_sm90_cu_e763cb1e_30564cuda3std3__45__cpo6cbeginE,@object
	.size		_ZN80_INTERNAL_60eafe87_44_flash_fwd_hdim256_e4m3_split_softcap_sm90_cu_e763cb1e_30564cuda3std3__45__cpo6cbeginE,(_ZN80_INTERNAL_60eafe87_44_flash_fwd_hdim256_e4m3_split_softcap_sm90_cu_e763cb1e_30564cuda3std3__48in_placeE - _ZN80_INTERNAL_60eafe87_44_flash_fwd_hdim256_e4m3_split_softcap_sm90_cu_e763cb1e_30564cuda3std3__45__cpo6cbeginE)
_ZN80_INTERNAL_60eafe87_44_flash_fwd_hdim256_e4m3_split_softcap_sm90_cu_e763cb1e_30564cuda3std3__45__cpo6cbeginE:
	.zero		1
	.type		_ZN80_INTERNAL_60eafe87_44_flash_fwd_hdim256_e4m3_split_softcap_sm90_cu_e763cb1e_30564cuda3std3__48in_placeE,@object
	.size		_ZN80_INTERNAL_60eafe87_44_flash_fwd_hdim256_e4m3_split_softcap_sm90_cu_e763cb1e_30564cuda3std3__48in_placeE,(_ZN80_INTERNAL_60eafe87_44_flash_fwd_hdim256_e4m3_split_softcap_sm90_cu_e763cb1e_30564cuda3std6ranges3__45__cpo9iter_moveE - _ZN80_INTERNAL_60eafe87_44_flash_fwd_hdim256_e4m3_split_softcap_sm90_cu_e763cb1e_30564cuda3std3__48in_placeE)
_ZN80_INTERNAL_60eafe87_44_flash_fwd_hdim256_e4m3_split_softcap_sm90_cu_e763cb1e_30564cuda3std3__48in_placeE:
	.zero		1
	.type		_ZN80_INTERNAL_60eafe87_44_flash_fwd_hdim256_e4m3_split_softcap_sm90_cu_e763cb1e_30564cuda3std6ranges3__45__cpo9iter_moveE,@object
	.size		_ZN80_INTERNAL_60eafe87_44_flash_fwd_hdim256_e4m3_split_softcap_sm90_cu_e763cb1e_30564cuda3std6ranges3__45__cpo9iter_moveE,(_ZN80_INTERNAL_60eafe87_44_flash_fwd_hdim256_e4m3_split_softcap_sm90_cu_e763cb1e_30564cuda3std3__45__cpo5beginE - _ZN80_INTERNAL_60eafe87_44_flash_fwd_hdim256_e4m3_split_softcap_sm90_cu_e763cb1e_30564cuda3std6ranges3__45__cpo9iter_moveE)
_ZN80_INTERNAL_60eafe87_44_flash_fwd_hdim256_e4m3_split_softcap_sm90_cu_e763cb1e_30564cuda3std6ranges3__45__cpo9iter_moveE:
	.zero		1
	.type		_ZN80_INTERNAL_60eafe87_44_flash_fwd_hdim256_e4m3_split_softcap_sm90_cu_e763cb1e_30564cuda3std3__45__cpo5beginE,@object
	.size		_ZN80_INTERNAL_60eafe87_44_flash_fwd_hdim256_e4m3_split_softcap_sm90_cu_e763cb1e_30564cuda3std3__45__cpo5beginE,(_ZN80_INTERNAL_60eafe87_44_flash_fwd_hdim256_e4m3_split_softcap_sm90_cu_e763cb1e_30564cuda3std3__482_GLOBAL__N__60eafe87_44_flash_fwd_hdim256_e4m3_split_softcap_sm90_cu_e763cb1e_30566ignoreE - _ZN80_INTERNAL_60eafe87_44_flash_fwd_hdim256_e4m3_split_softcap_sm90_cu_e763cb1e_30564cuda3std3__45__cpo5beginE)
_ZN80_INTERNAL_60eafe87_44_flash_fwd_hdim256_e4m3_split_softcap_sm90_cu_e763cb1e_30564cuda3std3__45__cpo5beginE:
	.zero		1
	.type		_ZN80_INTERNAL_60eafe87_44_flash_fwd_hdim256_e4m3_split_softcap_sm90_cu_e763cb1e_30564cuda3std3__482_GLOBAL__N__60eafe87_44_flash_fwd_hdim256_e4m3_split_softcap_sm90_cu_e763cb1e_30566ignoreE,@object
	.size		_ZN80_INTERNAL_60eafe87_44_flash_fwd_hdim256_e4m3_split_softcap_sm90_cu_e763cb1e_30564cuda3std3__482_GLOBAL__N__60eafe87_44_flash_fwd_hdim256_e4m3_split_softcap_sm90_cu_e763cb1e_30566ignoreE,(_ZN80_INTERNAL_60eafe87_44_flash_fwd_hdim256_e4m3_split_softcap_sm90_cu_e763cb1e_30564cute7productE - _ZN80_INTERNAL_60eafe87_44_flash_fwd_hdim256_e4m3_split_softcap_sm90_cu_e763cb1e_30564cuda3std3__482_GLOBAL__N__60eafe87_44_flash_fwd_hdim256_e4m3_split_softcap_sm90_cu_e763cb1e_30566ignoreE)
_ZN80_INTERNAL_60eafe87_44_flash_fwd_hdim256_e4m3_split_softcap_sm90_cu_e763cb1e_30564cuda3std3__482_GLOBAL__N__60eafe87_44_flash_fwd_hdim256_e4m3_split_softcap_sm90_cu_e763cb1e_30566ignoreE:
	.zero		1
	.type		_ZN80_INTERNAL_60eafe87_44_flash_fwd_hdim256_e4m3_split_softcap_sm90_cu_e763cb1e_30564cute7productE,@object
	.size		_ZN80_INTERNAL_60eafe87_44_flash_fwd_hdim256_e4m3_split_softcap_sm90_cu_e763cb1e_30564cute7productE,(_ZN80_INTERNAL_60eafe87_44_flash_fwd_hdim256_e4m3_split_softcap_sm90_cu_e763cb1e_30564cuda3std3__45__cpo3endE - _ZN80_INTERNAL_60eafe87_44_flash_fwd_hdim256_e4m3_split_softcap_sm90_cu_e763cb1e_30564cute7productE)
_ZN80_INTERNAL_60eafe87_44_flash_fwd_hdim256_e4m3_split_softcap_sm90_cu_e763cb1e_30564cute7productE:
	.zero		1
	.type		_ZN80_INTERNAL_60eafe87_44_flash_fwd_hdim256_e4m3_split_softcap_sm90_cu_e763cb1e_30564cuda3std3__45__cpo3endE,@object
	.size		_ZN80_INTERNAL_60eafe87_44_flash_fwd_hdim256_e4m3_split_softcap_sm90_cu_e763cb1e_30564cuda3std3__45__cpo3endE,(_ZN80_INTERNAL_60eafe87_44_flash_fwd_hdim256_e4m3_split_softcap_sm90_cu_e763cb1e_30564cuda3std3__419piecewise_constructE - _ZN80_INTERNAL_60eafe87_44_flash_fwd_hdim256_e4m3_split_softcap_sm90_cu_e763cb1e_30564cuda3std3__45__cpo3endE)
_ZN80_INTERNAL_60eafe87_44_flash_fwd_hdim256_e4m3_split_softcap_sm90_cu_e763cb1e_30564cuda3std3__45__cpo3endE:
	.zero		1
	.type		_ZN80_INTERNAL_60eafe87_44_flash_fwd_hdim256_e4m3_split_softcap_sm90_cu_e763cb1e_30564cuda3std3__419piecewise_constructE,@object
	.size		_ZN80_INTERNAL_60eafe87_44_flash_fwd_hdim256_e4m3_split_softcap_sm90_cu_e763cb1e_30564cuda3std3__419piecewise_constructE,(_ZN80_INTERNAL_60eafe87_44_flash_fwd_hdim256_e4m3_split_softcap_sm90_cu_e763cb1e_30564cuda3std3__45__cpo4cendE - _ZN80_INTERNAL_60eafe87_44_flash_fwd_hdim256_e4m3_split_softcap_sm90_cu_e763cb1e_30564cuda3std3__419piecewise_constructE)
_ZN80_INTERNAL_60eafe87_44_flash_fwd_hdim256_e4m3_split_softcap_sm90_cu_e763cb1e_30564cuda3std3__419piecewise_constructE:
	.zero		1
	.type		_ZN80_INTERNAL_60eafe87_44_flash_fwd_hdim256_e4m3_split_softcap_sm90_cu_e763cb1e_30564cuda3std3__45__cpo4cendE,@object
	.size		_ZN80_INTERNAL_60eafe87_44_flash_fwd_hdim256_e4m3_split_softcap_sm90_cu_e763cb1e_30564cuda3std3__45__cpo4cendE,(_ZN80_INTERNAL_60eafe87_44_flash_fwd_hdim256_e4m3_split_softcap_sm90_cu_e763cb1e_30564cuda3std6ranges3__45__cpo4swapE - _ZN80_INTERNAL_60eafe87_44_flash_fwd_hdim256_e4m3_split_softcap_sm90_cu_e763cb1e_30564cuda3std3__45__cpo4cendE)
_ZN80_INTERNAL_60eafe87_44_flash_fwd_hdim256_e4m3_split_softcap_sm90_cu_e763cb1e_30564cuda3std3__45__cpo4cendE:
	.zero		1
	.type		_ZN80_INTERNAL_60eafe87_44_flash_fwd_hdim256_e4m3_split_softcap_sm90_cu_e763cb1e_30564cuda3std6ranges3__45__cpo4swapE,@object
	.size		_ZN80_INTERNAL_60eafe87_44_flash_fwd_hdim256_e4m3_split_softcap_sm90_cu_e763cb1e_30564cuda3std6ranges3__45__cpo4swapE,(.L_7 - _ZN80_INTERNAL_60eafe87_44_flash_fwd_hdim256_e4m3_split_softcap_sm90_cu_e763cb1e_30564cuda3std6ranges3__45__cpo4swapE)
_ZN80_INTERNAL_60eafe87_44_flash_fwd_hdim256_e4m3_split_softcap_sm90_cu_e763cb1e_30564cuda3std6ranges3__45__cpo4swapE:
	.zero		1
.L_7:


//--------------------- .nv.constant0._ZN7cutlass13device_kernelIN5flash11enable_sm90INS1_16FlashAttnFwdSm90INS1_25CollectiveMainloopFwdSm90ILi2EN4cute5tupleIJNS5_1CILi1EEES8_S8_EEENS6_IJNS7_ILi128EEESA_NS7_ILi256EEEEEELi256ENS_12float_e4m3_tEfNS_4arch4Sm90ELb0ELb0ELb1ELb0ELb0ELb0ELb0ELb1ELb1ELb1ELb1ELb0EEENS1_21CollectiveEpilogueFwdINS6_IJSA_SB_SA_EEES9_NS_10bfloat16_tESF_Li256ELb0ELb1ELb1ELb1EEENS1_19SingleTileSchedulerILb0ELb1ELb1ELi128EEEEEEEEEvNT_6ParamsE --------------------------
	.section	.nv.constant0._ZN7cutlass13device_kernelIN5flash11enable_sm90INS1_16FlashAttnFwdSm90INS1_25CollectiveMainloopFwdSm90ILi2EN4cute5tupleIJNS5_1CILi1EEES8_S8_EEENS6_IJNS7_ILi128EEESA_NS7_ILi256EEEEEELi256ENS_12float_e4m3_tEfNS_4arch4Sm90ELb0ELb0ELb1ELb0ELb0ELb0ELb0ELb1ELb1ELb1ELb1ELb0EEENS1_21CollectiveEpilogueFwdINS6_IJSA_SB_SA_EEES9_NS_10bfloat16_tESF_Li256ELb0ELb1ELb1ELb1EEENS1_19SingleTileSchedulerILb0ELb1ELb1ELi128EEEEEEEEEvNT_6ParamsE,"a",@progbits
	.sectionflags	@""
	.align	4
.nv.constant0._ZN7cutlass13device_kernelIN5flash11enable_sm90INS1_16FlashAttnFwdSm90INS1_25CollectiveMainloopFwdSm90ILi2EN4cute5tupleIJNS5_1CILi1EEES8_S8_EEENS6_IJNS7_ILi128EEESA_NS7_ILi256EEEEEELi256ENS_12float_e4m3_tEfNS_4arch4Sm90ELb0ELb0ELb1ELb0ELb0ELb0ELb0ELb1ELb1ELb1ELb1ELb0EEENS1_21CollectiveEpilogueFwdINS6_IJSA_SB_SA_EEES9_NS_10bfloat16_tESF_Li256ELb0ELb1ELb1ELb1EEENS1_19SingleTileSchedulerILb0ELb1ELb1ELi128EEEEEEEEEvNT_6ParamsE:
	.zero		3456


//--------------------- .nv.constant0._ZN7cutlass13device_kernelIN5flash11enable_sm90INS1_16FlashAttnFwdSm90INS1_25CollectiveMainloopFwdSm90ILi2EN4cute5tupleIJNS5_1CILi1EEES8_S8_EEENS6_IJNS7_ILi128EEESA_NS7_ILi256EEEEEELi256ENS_12float_e4m3_tEfNS_4arch4Sm90ELb0ELb0ELb1ELb1ELb0ELb0ELb0ELb1ELb1ELb1ELb1ELb0EEENS1_21CollectiveEpilogueFwdINS6_IJSA_SB_SA_EEES9_NS_10bfloat16_tESF_Li256ELb1ELb1ELb1ELb1EEENS1_36VarlenDynamicPersistentTileSchedulerILi128ELi128ELi256ELi128ELb1ELb1ELb1ELb0ELb1ELb1EEEEEEEEEvNT_6ParamsE --------------------------
	.section	.nv.constant0._ZN7cutlass13device_kernelIN5flash11enable_sm90INS1_16FlashAttnFwdSm90INS1_25CollectiveMainloopFwdSm90ILi2EN4cute5tupleIJNS5_1CILi1EEES8_S8_EEENS6_IJNS7_ILi128EEESA_NS7_ILi256EEEEEELi256ENS_12float_e4m3_tEfNS_4arch4Sm90ELb0ELb0ELb1ELb1ELb0ELb0ELb0ELb1ELb1ELb1ELb1ELb0EEENS1_21CollectiveEpilogueFwdINS6_IJSA_SB_SA_EEES9_NS_10bfloat16_tESF_Li256ELb1ELb1ELb1ELb1EEENS1_36VarlenDynamicPersistentTileSchedulerILi128ELi128ELi256ELi128ELb1ELb1ELb1ELb0ELb1ELb1EEEEEEEEEvNT_6ParamsE,"a",@progbits
	.sectionflags	@""
	.align	4
.nv.constant0._ZN7cutlass13device_kernelIN5flash11enable_sm90INS1_16FlashAttnFwdSm90INS1_25CollectiveMainloopFwdSm90ILi2EN4cute5tupleIJNS5_1CILi1EEES8_S8_EEENS6_IJNS7_ILi128EEESA_NS7_ILi256EEEEEELi256ENS_12float_e4m3_tEfNS_4arch4Sm90ELb0ELb0ELb1ELb1ELb0ELb0ELb0ELb1ELb1ELb1ELb1ELb0EEENS1_21CollectiveEpilogueFwdINS6_IJSA_SB_SA_EEES9_NS_10bfloat16_tESF_Li256ELb1ELb1ELb1ELb1EEENS1_36VarlenDynamicPersistentTileSchedulerILi128ELi128ELi256ELi128ELb1ELb1ELb1ELb0ELb1ELb1EEEEEEEEEvNT_6ParamsE:
	.zero		3584


//--------------------- .nv.constant0._ZN7cutlass13device_kernelIN5flash11enable_sm90INS1_16FlashAttnFwdSm90INS1_25CollectiveMainloopFwdSm90ILi2EN4cute5tupleIJNS5_1CILi1EEES8_S8_EEENS6_IJNS7_ILi128EEESA_NS7_ILi256EEEEEELi256ENS_12float_e4m3_tEfNS_4arch4Sm90ELb0ELb0ELb1ELb1ELb0ELb1ELb0ELb1ELb1ELb1ELb1ELb0EEENS1_21CollectiveEpilogueFwdINS6_IJSA_SB_SA_EEES9_NS_10bfloat16_tESF_Li256ELb1ELb1ELb1ELb1EEENS1_36VarlenDynamicPersistentTileSchedulerILi128ELi128ELi256ELi128ELb1ELb1ELb1ELb0ELb1ELb1EEEEEEEEEvNT_6ParamsE --------------------------
	.section	.nv.constant0._ZN7cutlass13device_kernelIN5flash11enable_sm90INS1_16FlashAttnFwdSm90INS1_25CollectiveMainloopFwdSm90ILi2EN4cute5tupleIJNS5_1CILi1EEES8_S8_EEENS6_IJNS7_ILi128EEESA_NS7_ILi256EEEEEELi256ENS_12float_e4m3_tEfNS_4arch4Sm90ELb0ELb0ELb1ELb1ELb0ELb1ELb0ELb1ELb1ELb1ELb1ELb0EEENS1_21CollectiveEpilogueFwdINS6_IJSA_SB_SA_EEES9_NS_10bfloat16_tESF_Li256ELb1ELb1ELb1ELb1EEENS1_36VarlenDynamicPersistentTileSchedulerILi128ELi128ELi256ELi128ELb1ELb1ELb1ELb0ELb1ELb1EEEEEEEEEvNT_6ParamsE,"a",@progbits
	.sectionflags	@""
	.align	4
.nv.constant0._ZN7cutlass13device_kernelIN5flash11enable_sm90INS1_16FlashAttnFwdSm90INS1_25CollectiveMainloopFwdSm90ILi2EN4cute5tupleIJNS5_1CILi1EEES8_S8_EEENS6_IJNS7_ILi128EEESA_NS7_ILi256EEEEEELi256ENS_12float_e4m3_tEfNS_4arch4Sm90ELb0ELb0ELb1ELb1ELb0ELb1ELb0ELb1ELb1ELb1ELb1ELb0EEENS1_21CollectiveEpilogueFwdINS6_IJSA_SB_SA_EEES9_NS_10bfloat16_tESF_Li256ELb1ELb1ELb1ELb1EEENS1_36VarlenDynamicPersistentTileSchedulerILi128ELi128ELi256ELi128ELb1ELb1ELb1ELb0ELb1ELb1EEEEEEEEEvNT_6ParamsE:
	.zero		3584


//--------------------- .nv.constant0._ZN7cutlass13device_kernelIN5flash11enable_sm90INS1_16FlashAttnFwdSm90INS1_25CollectiveMainloopFwdSm90ILi2EN4cute5tupleIJNS5_1CILi1EEES8_S8_EEENS6_IJNS7_ILi128EEENS7_ILi64EEENS7_ILi256EEEEEELi256ENS_12float_e4m3_tEfNS_4arch4Sm90ELb0ELb1ELb1ELb0ELb0ELb0ELb0ELb1ELb1ELb1ELb1ELb0EEENS1_21CollectiveEpilogueFwdINS6_IJSA_SC_SB_EEES9_NS_10bfloat16_tESG_Li256ELb0ELb1ELb1ELb1EEENS1_19SingleTileSchedulerILb0ELb1ELb1ELi128EEEEEEEEEvNT_6ParamsE --------------------------
	.section	.nv.constant0._ZN7cutlass13device_kernelIN5flash11enable_sm90INS1_16FlashAttnFwdSm90INS1_25CollectiveMainloopFwdSm90ILi2EN4cute5tupleIJNS5_1CILi1EEES8_S8_EEENS6_IJNS7_ILi128EEENS7_ILi64EEENS7_ILi256EEEEEELi256ENS_12float_e4m3_tEfNS_4arch4Sm90ELb0ELb1ELb1ELb0ELb0ELb0ELb0ELb1ELb1ELb1ELb1ELb0EEENS1_21CollectiveEpilogueFwdINS6_IJSA_SC_SB_EEES9_NS_10bfloat16_tESG_Li256ELb0ELb1ELb1ELb1EEENS1_19SingleTileSchedulerILb0ELb1ELb1ELi128EEEEEEEEEvNT_6ParamsE,"a",@progbits
	.sectionflags	@""
	.align	4
.nv.constant0._ZN7cutlass13device_kernelIN5flash11enable_sm90INS1_16FlashAttnFwdSm90INS1_25CollectiveMainloopFwdSm90ILi2EN4cute5tupleIJNS5_1CILi1EEES8_S8_EEENS6_IJNS7_ILi128EEENS7_ILi64EEENS7_ILi256EEEEEELi256ENS_12float_e4m3_tEfNS_4arch4Sm90ELb0ELb1ELb1ELb0ELb0ELb0ELb0ELb1ELb1ELb1ELb1ELb0EEENS1_21CollectiveEpilogueFwdINS6_IJSA_SC_SB_EEES9_NS_10bfloat16_tESG_Li256ELb0ELb1ELb1ELb1EEENS1_19SingleTileSchedulerILb0ELb1ELb1ELi128EEEEEEEEEvNT_6ParamsE:
	.zero		3456


//--------------------- .nv.constant0._ZN7cutlass13device_kernelIN5flash11enable_sm90INS1_16FlashAttnFwdSm90INS1_25CollectiveMainloopFwdSm90ILi2EN4cute5tupleIJNS5_1CILi1EEES8_S8_EEENS6_IJNS7_ILi128EEENS7_ILi64EEENS7_ILi256EEEEEELi256ENS_12float_e4m3_tEfNS_4arch4Sm90ELb0ELb1ELb1ELb1ELb0ELb0ELb0ELb1ELb1ELb1ELb1ELb0EEENS1_21CollectiveEpilogueFwdINS6_IJSA_SC_SB_EEES9_NS_10bfloat16_tESG_Li256ELb1ELb1ELb1ELb1EEENS1_36VarlenDynamicPersistentTileSchedulerILi128ELi64ELi256ELi128ELb1ELb1ELb1ELb1ELb0ELb1EEEEEEEEEvNT_6ParamsE --------------------------
	.section	.nv.constant0._ZN7cutlass13device_kernelIN5flash11enable_sm90INS1_16FlashAttnFwdSm90INS1_25CollectiveMainloopFwdSm90ILi2EN4cute5tupleIJNS5_1CILi1EEES8_S8_EEENS6_IJNS7_ILi128EEENS7_ILi64EEENS7_ILi256EEEEEELi256ENS_12float_e4m3_tEfNS_4arch4Sm90ELb0ELb1ELb1ELb1ELb0ELb0ELb0ELb1ELb1ELb1ELb1ELb0EEENS1_21CollectiveEpilogueFwdINS6_IJSA_SC_SB_EEES9_NS_10bfloat16_tESG_Li256ELb1ELb1ELb1ELb1EEENS1_36VarlenDynamicPersistentTileSchedulerILi128ELi64ELi256ELi128ELb1ELb1ELb1ELb1ELb0ELb1EEEEEEEEEvNT_6ParamsE,"a",@progbits
	.sectionflags	@""
	.align	4
.nv.constant0._ZN7cutlass13device_kernelIN5flash11enable_sm90INS1_16FlashAttnFwdSm90INS1_25CollectiveMainloopFwdSm90ILi2EN4cute5tupleIJNS5_1CILi1EEES8_S8_EEENS6_IJNS7_ILi128EEENS7_ILi64EEENS7_ILi256EEEEEELi256ENS_12float_e4m3_tEfNS_4arch4Sm90ELb0ELb1ELb1ELb1ELb0ELb0ELb0ELb1ELb1ELb1ELb1ELb0EEENS1_21CollectiveEpilogueFwdINS6_IJSA_SC_SB_EEES9_NS_10bfloat16_tESG_Li256ELb1ELb1ELb1ELb1EEENS1_36VarlenDynamicPersistentTileSchedulerILi128ELi64ELi256ELi128ELb1ELb1ELb1ELb1ELb0ELb1EEEEEEEEEvNT_6ParamsE:
	.zero		3584


//--------------------- .nv.constant0._ZN7cutlass13device_kernelIN5flash11enable_sm90INS1_16FlashAttnFwdSm90INS1_25CollectiveMainloopFwdSm90ILi2EN4cute5tupleIJNS5_1CILi1EEES8_S8_EEENS6_IJNS7_ILi128EEENS7_ILi64EEENS7_ILi256EEEEEELi256ENS_12float_e4m3_tEfNS_4arch4Sm90ELb0ELb1ELb1ELb1ELb0ELb1ELb0ELb1ELb1ELb1ELb1ELb0EEENS1_21CollectiveEpilogueFwdINS6_IJSA_SC_SB_EEES9_NS_10bfloat16_tESG_Li256ELb1ELb1ELb1ELb1EEENS1_36VarlenDynamicPersistentTileSchedulerILi128ELi64ELi256ELi128ELb1ELb1ELb1ELb1ELb0ELb1EEEEEEEEEvNT_6ParamsE --------------------------
	.section	.nv.constant0._ZN7cutlass13device_kernelIN5flash11enable_sm90INS1_16FlashAttnFwdSm90INS1_25CollectiveMainloopFwdSm90ILi2EN4cute5tupleIJNS5_1CILi1EEES8_S8_EEENS6_IJNS7_ILi128EEENS7_ILi64EEENS7_ILi256EEEEEELi256ENS_12float_e4m3_tEfNS_4arch4Sm90ELb0ELb1ELb1ELb1ELb0ELb1ELb0ELb1ELb1ELb1ELb1ELb0EEENS1_21CollectiveEpilogueFwdINS6_IJSA_SC_SB_EEES9_NS_10bfloat16_tESG_Li256ELb1ELb1ELb1ELb1EEENS1_36VarlenDynamicPersistentTileSchedulerILi128ELi64ELi256ELi128ELb1ELb1ELb1ELb1ELb0ELb1EEEEEEEEEvNT_6ParamsE,"a",@progbits
	.sectionflags	@""
	.align	4
.nv.constant0._ZN7cutlass13device_kernelIN5flash11enable_sm90INS1_16FlashAttnFwdSm90INS1_25CollectiveMainloopFwdSm90ILi2EN4cute5tupleIJNS5_1CILi1EEES8_S8_EEENS6_IJNS7_ILi128EEENS7_ILi64EEENS7_ILi256EEEEEELi256ENS_12float_e4m3_tEfNS_4arch4Sm90ELb0ELb1ELb1ELb1ELb0ELb1ELb0ELb1ELb1ELb1ELb1ELb0EEENS1_21CollectiveEpilogueFwdINS6_IJSA_SC_SB_EEES9_NS_10bfloat16_tESG_Li256ELb1ELb1ELb1ELb1EEENS1_36VarlenDynamicPersistentTileSchedulerILi128ELi64ELi256ELi128ELb1ELb1ELb1ELb1ELb0ELb1EEEEEEEEEvNT_6ParamsE:
	.zero		3584


//--------------------- .nv.constant0._ZN7cutlass13device_kernelIN5flash11enable_sm90INS1_16FlashAttnFwdSm90INS1_25CollectiveMainloopFwdSm90ILi2EN4cute5tupleIJNS5_1CILi1EEES8_S8_EEENS6_IJNS7_ILi128EEESA_NS7_ILi256EEEEEELi256ENS_12float_e4m3_tEfNS_4arch4Sm90ELb1ELb0ELb1ELb0ELb0ELb0ELb0ELb1ELb1ELb1ELb1ELb0EEENS1_21CollectiveEpilogueFwdINS6_IJSA_SB_SA_EEES9_NS_10bfloat16_tESF_Li256ELb0ELb1ELb1ELb1EEENS1_19SingleTileSchedulerILb0ELb1ELb1ELi128EEEEEEEEEvNT_6ParamsE --------------------------
	.section	.nv.constant0._ZN7cutlass13device_kernelIN5flash11enable_sm90INS1_16FlashAttnFwdSm90INS1_25CollectiveMainloopFwdSm90ILi2EN4cute5tupleIJNS5_1CILi1EEES8_S8_EEENS6_IJNS7_ILi128EEESA_NS7_ILi256EEEEEELi256ENS_12float_e4m3_tEfNS_4arch4Sm90ELb1ELb0ELb1ELb0ELb0ELb0ELb0ELb1ELb1ELb1ELb1ELb0EEENS1_21CollectiveEpilogueFwdINS6_IJSA_SB_SA_EEES9_NS_10bfloat16_tESF_Li256ELb0ELb1ELb1ELb1EEENS1_19SingleTileSchedulerILb0ELb1ELb1ELi128EEEEEEEEEvNT_6ParamsE,"a",@progbits
	.sectionflags	@""
	.align	4
.nv.constant0._ZN7cutlass13device_kernelIN5flash11enable_sm90INS1_16FlashAttnFwdSm90INS1_25CollectiveMainloopFwdSm90ILi2EN4cute5tupleIJNS5_1CILi1EEES8_S8_EEENS6_IJNS7_ILi128EEESA_NS7_ILi256EEEEEELi256ENS_12float_e4m3_tEfNS_4arch4Sm90ELb1ELb0ELb1ELb0ELb0ELb0ELb0ELb1ELb1ELb1ELb1ELb0EEENS1_21CollectiveEpilogueFwdINS6_IJSA_SB_SA_EEES9_NS_10bfloat16_tESF_Li256ELb0ELb1ELb1ELb1EEENS1_19SingleTileSchedulerILb0ELb1ELb1ELi128EEEEEEEEEvNT_6ParamsE:
	.zero		3456


//--------------------- .nv.constant0._ZN7cutlass13device_kernelIN5flash11enable_sm90INS1_16FlashAttnFwdSm90INS1_25CollectiveMainloopFwdSm90ILi2EN4cute5tupleIJNS5_1CILi1EEES8_S8_EEENS6_IJNS7_ILi128EEESA_NS7_ILi256EEEEEELi256ENS_12float_e4m3_tEfNS_4arch4Sm90ELb1ELb0ELb1ELb1ELb0ELb0ELb0ELb1ELb1ELb1ELb1ELb0EEENS1_21CollectiveEpilogueFwdINS6_IJSA_SB_SA_EEES9_NS_10bfloat16_tESF_Li256ELb1ELb1ELb1ELb1EEENS1_36VarlenDynamicPersistentTileSchedulerILi128ELi128ELi256ELi128ELb1ELb1ELb1ELb1ELb1ELb1EEEEEEEEEvNT_6ParamsE --------------------------
	.section	.nv.constant0._ZN7cutlass13device_kernelIN5flash11enable_sm90INS1_16FlashAttnFwdSm90INS1_25CollectiveMainloopFwdSm90ILi2EN4cute5tupleIJNS5_1CILi1EEES8_S8_EEENS6_IJNS7_ILi128EEESA_NS7_ILi256EEEEEELi256ENS_12float_e4m3_tEfNS_4arch4Sm90ELb1ELb0ELb1ELb1ELb0ELb0ELb0ELb1ELb1ELb1ELb1ELb0EEENS1_21CollectiveEpilogueFwdINS6_IJSA_SB_SA_EEES9_NS_10bfloat16_tESF_Li256ELb1ELb1ELb1ELb1EEENS1_36VarlenDynamicPersistentTileSchedulerILi128ELi128ELi256ELi128ELb1ELb1ELb1ELb1ELb1ELb1EEEEEEEEEvNT_6ParamsE,"a",@progbits
	.sectionflags	@""
	.align	4
.nv.constant0._ZN7cutlass13device_kernelIN5flash11enable_sm90INS1_16FlashAttnFwdSm90INS1_25CollectiveMainloopFwdSm90ILi2EN4cute5tupleIJNS5_1CILi1EEES8_S8_EEENS6_IJNS7_ILi128EEESA_NS7_ILi256EEEEEELi256ENS_12float_e4m3_tEfNS_4arch4Sm90ELb1ELb0ELb1ELb1ELb0ELb0ELb0ELb1ELb1ELb1ELb1ELb0EEENS1_21CollectiveEpilogueFwdINS6_IJSA_SB_SA_EEES9_NS_10bfloat16_tESF_Li256ELb1ELb1ELb1ELb1EEENS1_36VarlenDynamicPersistentTileSchedulerILi128ELi128ELi256ELi128ELb1ELb1ELb1ELb1ELb1ELb1EEEEEEEEEvNT_6ParamsE:
	.zero		3584


//--------------------- .nv.constant0._ZN7cutlass13device_kernelIN5flash11enable_sm90INS1_16FlashAttnFwdSm90INS1_25CollectiveMainloopFwdSm90ILi2EN4cute5tupleIJNS5_1CILi1EEES8_S8_EEENS6_IJNS7_ILi128EEESA_NS7_ILi256EEEEEELi256ENS_12float_e4m3_tEfNS_4arch4Sm90ELb1ELb0ELb1ELb1ELb0ELb1ELb0ELb1ELb1ELb1ELb1ELb0EEENS1_21CollectiveEpilogueFwdINS6_IJSA_SB_SA_EEES9_NS_10bfloat16_tESF_Li256ELb1ELb1ELb1ELb1EEENS1_36VarlenDynamicPersistentTileSchedulerILi128ELi128ELi256ELi128ELb1ELb1ELb1ELb1ELb1ELb1EEEEEEEEEvNT_6ParamsE --------------------------
	.section	.nv.constant0._ZN7cutlass13device_kernelIN5flash11enable_sm90INS1_16FlashAttnFwdSm90INS1_25CollectiveMainloopFwdSm90ILi2EN4cute5tupleIJNS5_1CILi1EEES8_S8_EEENS6_IJNS7_ILi128EEESA_NS7_ILi256EEEEEELi256ENS_12float_e4m3_tEfNS_4arch4Sm90ELb1ELb0ELb1ELb1ELb0ELb1ELb0ELb1ELb1ELb1ELb1ELb0EEENS1_21CollectiveEpilogueFwdINS6_IJSA_SB_SA_EEES9_NS_10bfloat16_tESF_Li256ELb1ELb1ELb1ELb1EEENS1_36VarlenDynamicPersistentTileSchedulerILi128ELi128ELi256ELi128ELb1ELb1ELb1ELb1ELb1ELb1EEEEEEEEEvNT_6ParamsE,"a",@progbits
	.sectionflags	@""
	.align	4
.nv.constant0._ZN7cutlass13device_kernelIN5flash11enable_sm90INS1_16FlashAttnFwdSm90INS1_25CollectiveMainloopFwdSm90ILi2EN4cute5tupleIJNS5_1CILi1EEES8_S8_EEENS6_IJNS7_ILi128EEESA_NS7_ILi256EEEEEELi256ENS_12float_e4m3_tEfNS_4arch4Sm90ELb1ELb0ELb1ELb1ELb0ELb1ELb0ELb1ELb1ELb1ELb1ELb0EEENS1_21CollectiveEpilogueFwdINS6_IJSA_SB_SA_EEES9_NS_10bfloat16_tESF_Li256ELb1ELb1ELb1ELb1EEENS1_36VarlenDynamicPersistentTileSchedulerILi128ELi128ELi256ELi128ELb1ELb1ELb1ELb1ELb1ELb1EEEEEEEEEvNT_6ParamsE:
	.zero		3584


//--------------------- SYMBOLS --------------------------

	.type		.nv.reservedSmem.offset0,@object
	.size		.nv.reservedSmem.offset0,0x4
